//
// Generated by NVIDIA NVVM Compiler
//
// Compiler Build ID: CL-36424714
// Cuda compilation tools, release 13.0, V13.0.88
// Based on NVVM 20.0.0
//

.version 9.0
.target sm_100
.address_size 64

	// .globl	prepare_encode
.global .align 4 .b8 precalc_xorwow_matrix[102400];
.global .align 4 .b8 precalc_xorwow_offset_matrix[102400];
.global .align 4 .b8 mrg32k3aM1[2304];
.global .align 4 .b8 mrg32k3aM2[2304];
.global .align 4 .b8 mrg32k3aM1SubSeq[2016];
.global .align 4 .b8 mrg32k3aM2SubSeq[2016];
.global .align 4 .b8 mrg32k3aM1Seq[2304];
.global .align 4 .b8 mrg32k3aM2Seq[2304];
.const .align 8 .b8 __cr_lgamma_table[72];

.visible .entry prepare_encode(
	.param .u64 .ptr .align 1 prepare_encode_param_0,
	.param .u64 .ptr .align 1 prepare_encode_param_1,
	.param .u32 prepare_encode_param_2,
	.param .u32 prepare_encode_param_3,
	.param .u32 prepare_encode_param_4,
	.param .u32 prepare_encode_param_5,
	.param .u32 prepare_encode_param_6,
	.param .u32 prepare_encode_param_7,
	.param .u32 prepare_encode_param_8,
	.param .u32 prepare_encode_param_9
)
{
	.reg .pred 	%p<8>;
	.reg .b32 	%r<44>;
	.reg .b64 	%rd<11>;

	ld.param.u64 	%rd2, [prepare_encode_param_1];
	ld.param.u32 	%r13, [prepare_encode_param_2];
	ld.param.u32 	%r14, [prepare_encode_param_3];
	ld.param.u32 	%r15, [prepare_encode_param_8];
	cvta.to.global.u64 	%rd1, %rd2;
	mov.u32 	%r16, %ctaid.x;
	mov.u32 	%r17, %ntid.x;
	mov.u32 	%r18, %tid.x;
	mad.lo.s32 	%r42, %r16, %r17, %r18;
	mov.u32 	%r19, %nctaid.x;
	mul.lo.s32 	%r2, %r17, %r19;
	setp.ne.s32 	%p1, %r15, 0;
	selp.u32 	%r20, 1, 0, %p1;
	shl.b32 	%r21, %r14, %r20;
	add.s32 	%r22, %r21, -1;
	shr.s32 	%r23, %r22, 31;
	shr.u32 	%r24, %r23, 27;
	add.s32 	%r25, %r22, %r24;
	shr.s32 	%r26, %r25, 5;
	mad.lo.s32 	%r27, %r13, %r26, %r13;
	shl.b32 	%r3, %r27, 1;
	setp.ge.s32 	%p2, %r42, %r3;
	@%p2 bra 	$L__BB0_7;
	add.s32 	%r28, %r42, %r2;
	max.s32 	%r29, %r3, %r28;
	setp.lt.s32 	%p3, %r28, %r3;
	selp.u32 	%r30, 1, 0, %p3;
	add.s32 	%r31, %r28, %r30;
	sub.s32 	%r32, %r29, %r31;
	div.u32 	%r33, %r32, %r2;
	add.s32 	%r4, %r33, %r30;
	and.b32  	%r34, %r4, 3;
	setp.eq.s32 	%p4, %r34, 3;
	@%p4 bra 	$L__BB0_4;
	add.s32 	%r35, %r4, 1;
	and.b32  	%r36, %r35, 3;
	neg.s32 	%r40, %r36;
$L__BB0_3:
	.pragma "nounroll";
	mul.wide.s32 	%rd3, %r42, 4;
	add.s64 	%rd4, %rd1, %rd3;
	mov.b32 	%r37, 0;
	st.global.u32 	[%rd4], %r37;
	add.s32 	%r42, %r42, %r2;
	add.s32 	%r40, %r40, 1;
	setp.ne.s32 	%p5, %r40, 0;
	@%p5 bra 	$L__BB0_3;
$L__BB0_4:
	setp.lt.u32 	%p6, %r4, 3;
	@%p6 bra 	$L__BB0_7;
	mul.wide.s32 	%rd7, %r2, 4;
	shl.b32 	%r39, %r2, 2;
$L__BB0_6:
	mul.wide.s32 	%rd5, %r42, 4;
	add.s64 	%rd6, %rd1, %rd5;
	mov.b32 	%r38, 0;
	st.global.u32 	[%rd6], %r38;
	add.s64 	%rd8, %rd6, %rd7;
	st.global.u32 	[%rd8], %r38;
	add.s64 	%rd9, %rd8, %rd7;
	st.global.u32 	[%rd9], %r38;
	add.s64 	%rd10, %rd9, %rd7;
	st.global.u32 	[%rd10], %r38;
	add.s32 	%r42, %r39, %r42;
	setp.lt.s32 	%p7, %r42, %r3;
	@%p7 bra 	$L__BB0_6;
$L__BB0_7:
	ret;

}
	// .globl	encode
.visible .entry encode(
	.param .u64 .ptr .align 1 encode_param_0,
	.param .u64 .ptr .align 1 encode_param_1,
	.param .u32 encode_param_2,
	.param .u32 encode_param_3,
	.param .u32 encode_param_4,
	.param .u32 encode_param_5,
	.param .u32 encode_param_6,
	.param .u32 encode_param_7,
	.param .u32 encode_param_8,
	.param .u32 encode_param_9
)
{
	.reg .pred 	%p<146>;
	.reg .b32 	%r<1771>;
	.reg .b64 	%rd<581>;

	ld.param.u64 	%rd14, [encode_param_0];
	ld.param.u64 	%rd15, [encode_param_1];
	ld.param.u32 	%r252, [encode_param_2];
	ld.param.u32 	%r253, [encode_param_3];
	ld.param.u32 	%r254, [encode_param_4];
	ld.param.u32 	%r255, [encode_param_5];
	ld.param.u32 	%r256, [encode_param_6];
	ld.param.u32 	%r257, [encode_param_7];
	ld.param.u32 	%r258, [encode_param_8];
	cvta.to.global.u64 	%rd1, %rd15;
	cvta.to.global.u64 	%rd2, %rd14;
	mov.u32 	%r260, %ctaid.x;
	mov.u32 	%r261, %ntid.x;
	mov.u32 	%r262, %tid.x;
	mad.lo.s32 	%r1, %r260, %r261, %r262;
	mov.u32 	%r263, %nctaid.x;
	mul.lo.s32 	%r2, %r261, %r263;
	mul.lo.s32 	%r264, %r254, %r253;
	mul.lo.s32 	%r3, %r264, %r255;
	setp.ne.s32 	%p1, %r258, 0;
	selp.u32 	%r265, 1, 0, %p1;
	shl.b32 	%r266, %r253, %r265;
	add.s32 	%r267, %r266, -1;
	shr.s32 	%r268, %r267, 31;
	shr.u32 	%r269, %r268, 27;
	add.s32 	%r270, %r267, %r269;
	shr.s32 	%r271, %r270, 5;
	add.s32 	%r4, %r271, 1;
	setp.ge.s32 	%p2, %r1, %r252;
	@%p2 bra 	$L__BB1_258;
	ld.param.u32 	%r1682, [encode_param_9];
	ld.param.u32 	%r1674, [encode_param_4];
	shl.b32 	%r5, %r4, 1;
	sub.s32 	%r272, %r1674, %r257;
	sub.s32 	%r6, %r253, %r256;
	or.b32  	%r273, %r272, %r6;
	add.s32 	%r274, %r272, %r6;
	add.s32 	%r7, %r274, %r1682;
	setp.lt.s32 	%p3, %r273, 0;
	@%p3 bra 	$L__BB1_258;
	setp.lt.s32 	%p4, %r257, 1;
	@%p4 bra 	$L__BB1_240;
	setp.lt.s32 	%p16, %r256, 1;
	@%p16 bra 	$L__BB1_222;
	setp.lt.s32 	%p28, %r255, 1;
	@%p28 bra 	$L__BB1_204;
	setp.ne.s32 	%p40, %r258, 0;
	@%p40 bra 	$L__BB1_118;
	ld.param.u32 	%r1691, [encode_param_9];
	setp.lt.s32 	%p83, %r1691, 1;
	@%p83 bra 	$L__BB1_68;
	ld.param.u32 	%r1692, [encode_param_9];
	add.s32 	%r8, %r1692, -1;
	and.b32  	%r9, %r1692, 7;
	add.s32 	%r10, %r255, -1;
	and.b32  	%r11, %r255, 7;
	add.s32 	%r12, %r11, -1;
	and.b32  	%r13, %r255, 3;
	and.b32  	%r14, %r1692, 2147483640;
	and.b32  	%r15, %r255, 2147483640;
	and.b32  	%r16, %r255, 1;
	neg.s32 	%r17, %r14;
	add.s32 	%r18, %r253, 3;
$L__BB1_8:
	mul.lo.s32 	%r1699, %r5, %r1;
	mul.lo.s32 	%r1349, %r3, %r1;
	cvt.u64.u32 	%rd3, %r1349;
	mov.b32 	%r1696, 0;
$L__BB1_9:
	mov.b32 	%r1698, 0;
$L__BB1_10:
	setp.lt.u32 	%p111, %r8, 7;
	mul.wide.u32 	%rd460, %r1699, 4;
	add.s64 	%rd4, %rd1, %rd460;
	mov.b32 	%r1703, 0;
	@%p111 bra 	$L__BB1_13;
	mov.u32 	%r1700, %r18;
	mov.u32 	%r1701, %r17;
$L__BB1_12:
	.pragma "nounroll";
	add.s32 	%r1352, %r1700, -3;
	shr.s32 	%r1353, %r1352, 31;
	shr.u32 	%r1354, %r1353, 27;
	add.s32 	%r1355, %r1352, %r1354;
	shr.s32 	%r1356, %r1355, 5;
	and.b32  	%r1357, %r1352, 31;
	mov.b32 	%r1358, 1;
	shl.b32 	%r1359, %r1358, %r1357;
	mul.wide.s32 	%rd461, %r1356, 4;
	add.s64 	%rd462, %rd4, %rd461;
	ld.global.u32 	%r1360, [%rd462];
	or.b32  	%r1361, %r1360, %r1359;
	st.global.u32 	[%rd462], %r1361;
	add.s32 	%r1362, %r1700, -2;
	shr.s32 	%r1363, %r1362, 31;
	shr.u32 	%r1364, %r1363, 27;
	add.s32 	%r1365, %r1362, %r1364;
	shr.s32 	%r1366, %r1365, 5;
	and.b32  	%r1367, %r1362, 31;
	shl.b32 	%r1368, %r1358, %r1367;
	mul.wide.s32 	%rd463, %r1366, 4;
	add.s64 	%rd464, %rd4, %rd463;
	ld.global.u32 	%r1369, [%rd464];
	or.b32  	%r1370, %r1369, %r1368;
	st.global.u32 	[%rd464], %r1370;
	add.s32 	%r1371, %r1700, -1;
	shr.s32 	%r1372, %r1371, 31;
	shr.u32 	%r1373, %r1372, 27;
	add.s32 	%r1374, %r1371, %r1373;
	shr.s32 	%r1375, %r1374, 5;
	and.b32  	%r1376, %r1371, 31;
	shl.b32 	%r1377, %r1358, %r1376;
	mul.wide.s32 	%rd465, %r1375, 4;
	add.s64 	%rd466, %rd4, %rd465;
	ld.global.u32 	%r1378, [%rd466];
	or.b32  	%r1379, %r1378, %r1377;
	st.global.u32 	[%rd466], %r1379;
	add.s32 	%r1380, %r1700, 4;
	shr.s32 	%r1381, %r1700, 31;
	shr.u32 	%r1382, %r1381, 27;
	add.s32 	%r1383, %r1700, %r1382;
	shr.s32 	%r1384, %r1383, 5;
	and.b32  	%r1385, %r1700, 31;
	shl.b32 	%r1386, %r1358, %r1385;
	mul.wide.s32 	%rd467, %r1384, 4;
	add.s64 	%rd468, %rd4, %rd467;
	ld.global.u32 	%r1387, [%rd468];
	or.b32  	%r1388, %r1387, %r1386;
	st.global.u32 	[%rd468], %r1388;
	add.s32 	%r1389, %r1700, 1;
	shr.s32 	%r1390, %r1389, 31;
	shr.u32 	%r1391, %r1390, 27;
	add.s32 	%r1392, %r1389, %r1391;
	shr.s32 	%r1393, %r1392, 5;
	and.b32  	%r1394, %r1389, 31;
	shl.b32 	%r1395, %r1358, %r1394;
	mul.wide.s32 	%rd469, %r1393, 4;
	add.s64 	%rd470, %rd4, %rd469;
	ld.global.u32 	%r1396, [%rd470];
	or.b32  	%r1397, %r1396, %r1395;
	st.global.u32 	[%rd470], %r1397;
	add.s32 	%r1398, %r1700, 2;
	shr.s32 	%r1399, %r1398, 31;
	shr.u32 	%r1400, %r1399, 27;
	add.s32 	%r1401, %r1398, %r1400;
	shr.s32 	%r1402, %r1401, 5;
	and.b32  	%r1403, %r1398, 31;
	shl.b32 	%r1404, %r1358, %r1403;
	mul.wide.s32 	%rd471, %r1402, 4;
	add.s64 	%rd472, %rd4, %rd471;
	ld.global.u32 	%r1405, [%rd472];
	or.b32  	%r1406, %r1405, %r1404;
	st.global.u32 	[%rd472], %r1406;
	add.s32 	%r1407, %r1700, 3;
	shr.s32 	%r1408, %r1407, 31;
	shr.u32 	%r1409, %r1408, 27;
	add.s32 	%r1410, %r1407, %r1409;
	shr.s32 	%r1411, %r1410, 5;
	and.b32  	%r1412, %r1407, 31;
	shl.b32 	%r1413, %r1358, %r1412;
	mul.wide.s32 	%rd473, %r1411, 4;
	add.s64 	%rd474, %rd4, %rd473;
	ld.global.u32 	%r1414, [%rd474];
	or.b32  	%r1415, %r1414, %r1413;
	st.global.u32 	[%rd474], %r1415;
	shr.s32 	%r1416, %r1380, 31;
	shr.u32 	%r1417, %r1416, 27;
	add.s32 	%r1418, %r1380, %r1417;
	shr.s32 	%r1419, %r1418, 5;
	and.b32  	%r1420, %r1380, 31;
	shl.b32 	%r1421, %r1358, %r1420;
	mul.wide.s32 	%rd475, %r1419, 4;
	add.s64 	%rd476, %rd4, %rd475;
	ld.global.u32 	%r1422, [%rd476];
	or.b32  	%r1423, %r1422, %r1421;
	st.global.u32 	[%rd476], %r1423;
	add.s32 	%r1701, %r1701, 8;
	add.s32 	%r1700, %r1700, 8;
	setp.ne.s32 	%p112, %r1701, 0;
	mov.u32 	%r1703, %r14;
	@%p112 bra 	$L__BB1_12;
$L__BB1_13:
	setp.eq.s32 	%p113, %r9, 0;
	@%p113 bra 	$L__BB1_21;
	add.s32 	%r1424, %r9, -1;
	setp.lt.u32 	%p114, %r1424, 3;
	@%p114 bra 	$L__BB1_16;
	add.s32 	%r1425, %r1703, %r253;
	shr.s32 	%r1426, %r1425, 31;
	shr.u32 	%r1427, %r1426, 27;
	add.s32 	%r1428, %r1425, %r1427;
	shr.s32 	%r1429, %r1428, 5;
	and.b32  	%r1430, %r1425, 31;
	mov.b32 	%r1431, 1;
	shl.b32 	%r1432, %r1431, %r1430;
	mul.wide.s32 	%rd477, %r1429, 4;
	add.s64 	%rd478, %rd4, %rd477;
	ld.global.u32 	%r1433, [%rd478];
	or.b32  	%r1434, %r1433, %r1432;
	st.global.u32 	[%rd478], %r1434;
	add.s32 	%r1435, %r1425, 1;
	shr.s32 	%r1436, %r1435, 31;
	shr.u32 	%r1437, %r1436, 27;
	add.s32 	%r1438, %r1435, %r1437;
	shr.s32 	%r1439, %r1438, 5;
	and.b32  	%r1440, %r1435, 31;
	shl.b32 	%r1441, %r1431, %r1440;
	mul.wide.s32 	%rd479, %r1439, 4;
	add.s64 	%rd480, %rd4, %rd479;
	ld.global.u32 	%r1442, [%rd480];
	or.b32  	%r1443, %r1442, %r1441;
	st.global.u32 	[%rd480], %r1443;
	add.s32 	%r1444, %r1425, 2;
	shr.s32 	%r1445, %r1444, 31;
	shr.u32 	%r1446, %r1445, 27;
	add.s32 	%r1447, %r1444, %r1446;
	shr.s32 	%r1448, %r1447, 5;
	and.b32  	%r1449, %r1444, 31;
	shl.b32 	%r1450, %r1431, %r1449;
	mul.wide.s32 	%rd481, %r1448, 4;
	add.s64 	%rd482, %rd4, %rd481;
	ld.global.u32 	%r1451, [%rd482];
	or.b32  	%r1452, %r1451, %r1450;
	st.global.u32 	[%rd482], %r1452;
	add.s32 	%r1453, %r1425, 3;
	shr.s32 	%r1454, %r1453, 31;
	shr.u32 	%r1455, %r1454, 27;
	add.s32 	%r1456, %r1453, %r1455;
	shr.s32 	%r1457, %r1456, 5;
	and.b32  	%r1458, %r1453, 31;
	shl.b32 	%r1459, %r1431, %r1458;
	mul.wide.s32 	%rd483, %r1457, 4;
	add.s64 	%rd484, %rd4, %rd483;
	ld.global.u32 	%r1460, [%rd484];
	or.b32  	%r1461, %r1460, %r1459;
	st.global.u32 	[%rd484], %r1461;
	add.s32 	%r1703, %r1703, 4;
$L__BB1_16:
	ld.param.u32 	%r1693, [encode_param_9];
	and.b32  	%r1462, %r1693, 3;
	setp.eq.s32 	%p115, %r1462, 0;
	@%p115 bra 	$L__BB1_21;
	setp.eq.s32 	%p116, %r1462, 1;
	@%p116 bra 	$L__BB1_19;
	add.s32 	%r1463, %r1703, %r253;
	shr.s32 	%r1464, %r1463, 31;
	shr.u32 	%r1465, %r1464, 27;
	add.s32 	%r1466, %r1463, %r1465;
	shr.s32 	%r1467, %r1466, 5;
	and.b32  	%r1468, %r1463, 31;
	mov.b32 	%r1469, 1;
	shl.b32 	%r1470, %r1469, %r1468;
	mul.wide.s32 	%rd485, %r1467, 4;
	add.s64 	%rd486, %rd4, %rd485;
	ld.global.u32 	%r1471, [%rd486];
	or.b32  	%r1472, %r1471, %r1470;
	st.global.u32 	[%rd486], %r1472;
	add.s32 	%r1473, %r1463, 1;
	shr.s32 	%r1474, %r1473, 31;
	shr.u32 	%r1475, %r1474, 27;
	add.s32 	%r1476, %r1473, %r1475;
	shr.s32 	%r1477, %r1476, 5;
	and.b32  	%r1478, %r1473, 31;
	shl.b32 	%r1479, %r1469, %r1478;
	mul.wide.s32 	%rd487, %r1477, 4;
	add.s64 	%rd488, %rd4, %rd487;
	ld.global.u32 	%r1480, [%rd488];
	or.b32  	%r1481, %r1480, %r1479;
	st.global.u32 	[%rd488], %r1481;
	add.s32 	%r1703, %r1703, 2;
$L__BB1_19:
	ld.param.u32 	%r1694, [encode_param_9];
	and.b32  	%r1482, %r1694, 1;
	setp.eq.b32 	%p117, %r1482, 1;
	not.pred 	%p118, %p117;
	@%p118 bra 	$L__BB1_21;
	add.s32 	%r1483, %r1703, %r253;
	shr.s32 	%r1484, %r1483, 31;
	shr.u32 	%r1485, %r1484, 27;
	add.s32 	%r1486, %r1483, %r1485;
	shr.s32 	%r1487, %r1486, 5;
	and.b32  	%r1488, %r1483, 31;
	mov.b32 	%r1489, 1;
	shl.b32 	%r1490, %r1489, %r1488;
	mul.wide.s32 	%rd489, %r1487, 4;
	add.s64 	%rd490, %rd4, %rd489;
	ld.global.u32 	%r1491, [%rd490];
	or.b32  	%r1492, %r1491, %r1490;
	st.global.u32 	[%rd490], %r1492;
$L__BB1_21:
	mov.b32 	%r1705, 0;
$L__BB1_22:
	add.s32 	%r1495, %r1705, %r1696;
	mad.lo.s32 	%r35, %r1495, %r253, %r1698;
	mul.lo.s32 	%r36, %r1705, %r256;
	mov.b32 	%r1706, 0;
$L__BB1_23:
	setp.lt.u32 	%p119, %r10, 7;
	add.s32 	%r1497, %r35, %r1706;
	mul.lo.s32 	%r38, %r1497, %r255;
	add.s32 	%r1498, %r1706, %r36;
	mad.lo.s32 	%r39, %r1498, %r255, %r7;
	mov.b32 	%r1709, 0;
	@%p119 bra 	$L__BB1_42;
	mov.b32 	%r1707, 0;
$L__BB1_25:
	.pragma "nounroll";
	add.s32 	%r41, %r1707, %r38;
	add.s32 	%r42, %r39, %r1707;
	cvt.s64.s32 	%rd491, %r41;
	add.s64 	%rd492, %rd491, %rd3;
	shl.b64 	%rd493, %rd492, 2;
	add.s64 	%rd494, %rd2, %rd493;
	ld.global.u32 	%r1500, [%rd494];
	setp.ne.s32 	%p120, %r1500, 1;
	@%p120 bra 	$L__BB1_27;
	shr.s32 	%r1501, %r42, 31;
	shr.u32 	%r1502, %r1501, 27;
	add.s32 	%r1503, %r42, %r1502;
	shr.s32 	%r1504, %r1503, 5;
	and.b32  	%r1505, %r42, 31;
	mov.b32 	%r1506, 1;
	shl.b32 	%r1507, %r1506, %r1505;
	mul.wide.s32 	%rd495, %r1504, 4;
	add.s64 	%rd496, %rd4, %rd495;
	ld.global.u32 	%r1508, [%rd496];
	or.b32  	%r1509, %r1508, %r1507;
	st.global.u32 	[%rd496], %r1509;
$L__BB1_27:
	add.s32 	%r1510, %r41, 1;
	cvt.s64.s32 	%rd497, %r1510;
	add.s64 	%rd498, %rd497, %rd3;
	shl.b64 	%rd499, %rd498, 2;
	add.s64 	%rd500, %rd2, %rd499;
	ld.global.u32 	%r1511, [%rd500];
	setp.ne.s32 	%p121, %r1511, 1;
	@%p121 bra 	$L__BB1_29;
	add.s32 	%r1512, %r42, 1;
	shr.s32 	%r1513, %r1512, 31;
	shr.u32 	%r1514, %r1513, 27;
	add.s32 	%r1515, %r1512, %r1514;
	shr.s32 	%r1516, %r1515, 5;
	and.b32  	%r1517, %r1512, 31;
	mov.b32 	%r1518, 1;
	shl.b32 	%r1519, %r1518, %r1517;
	mul.wide.s32 	%rd501, %r1516, 4;
	add.s64 	%rd502, %rd4, %rd501;
	ld.global.u32 	%r1520, [%rd502];
	or.b32  	%r1521, %r1520, %r1519;
	st.global.u32 	[%rd502], %r1521;
$L__BB1_29:
	add.s32 	%r1522, %r41, 2;
	cvt.s64.s32 	%rd503, %r1522;
	add.s64 	%rd504, %rd503, %rd3;
	shl.b64 	%rd505, %rd504, 2;
	add.s64 	%rd506, %rd2, %rd505;
	ld.global.u32 	%r1523, [%rd506];
	setp.ne.s32 	%p122, %r1523, 1;
	@%p122 bra 	$L__BB1_31;
	add.s32 	%r1524, %r42, 2;
	shr.s32 	%r1525, %r1524, 31;
	shr.u32 	%r1526, %r1525, 27;
	add.s32 	%r1527, %r1524, %r1526;
	shr.s32 	%r1528, %r1527, 5;
	and.b32  	%r1529, %r1524, 31;
	mov.b32 	%r1530, 1;
	shl.b32 	%r1531, %r1530, %r1529;
	mul.wide.s32 	%rd507, %r1528, 4;
	add.s64 	%rd508, %rd4, %rd507;
	ld.global.u32 	%r1532, [%rd508];
	or.b32  	%r1533, %r1532, %r1531;
	st.global.u32 	[%rd508], %r1533;
$L__BB1_31:
	add.s32 	%r1534, %r41, 3;
	cvt.s64.s32 	%rd509, %r1534;
	add.s64 	%rd510, %rd509, %rd3;
	shl.b64 	%rd511, %rd510, 2;
	add.s64 	%rd512, %rd2, %rd511;
	ld.global.u32 	%r1535, [%rd512];
	setp.ne.s32 	%p123, %r1535, 1;
	@%p123 bra 	$L__BB1_33;
	add.s32 	%r1536, %r42, 3;
	shr.s32 	%r1537, %r1536, 31;
	shr.u32 	%r1538, %r1537, 27;
	add.s32 	%r1539, %r1536, %r1538;
	shr.s32 	%r1540, %r1539, 5;
	and.b32  	%r1541, %r1536, 31;
	mov.b32 	%r1542, 1;
	shl.b32 	%r1543, %r1542, %r1541;
	mul.wide.s32 	%rd513, %r1540, 4;
	add.s64 	%rd514, %rd4, %rd513;
	ld.global.u32 	%r1544, [%rd514];
	or.b32  	%r1545, %r1544, %r1543;
	st.global.u32 	[%rd514], %r1545;
$L__BB1_33:
	add.s32 	%r1546, %r41, 4;
	cvt.s64.s32 	%rd515, %r1546;
	add.s64 	%rd516, %rd515, %rd3;
	shl.b64 	%rd517, %rd516, 2;
	add.s64 	%rd518, %rd2, %rd517;
	ld.global.u32 	%r1547, [%rd518];
	setp.ne.s32 	%p124, %r1547, 1;
	@%p124 bra 	$L__BB1_35;
	add.s32 	%r1548, %r42, 4;
	shr.s32 	%r1549, %r1548, 31;
	shr.u32 	%r1550, %r1549, 27;
	add.s32 	%r1551, %r1548, %r1550;
	shr.s32 	%r1552, %r1551, 5;
	and.b32  	%r1553, %r1548, 31;
	mov.b32 	%r1554, 1;
	shl.b32 	%r1555, %r1554, %r1553;
	mul.wide.s32 	%rd519, %r1552, 4;
	add.s64 	%rd520, %rd4, %rd519;
	ld.global.u32 	%r1556, [%rd520];
	or.b32  	%r1557, %r1556, %r1555;
	st.global.u32 	[%rd520], %r1557;
$L__BB1_35:
	add.s32 	%r1558, %r41, 5;
	cvt.s64.s32 	%rd521, %r1558;
	add.s64 	%rd522, %rd521, %rd3;
	shl.b64 	%rd523, %rd522, 2;
	add.s64 	%rd524, %rd2, %rd523;
	ld.global.u32 	%r1559, [%rd524];
	setp.ne.s32 	%p125, %r1559, 1;
	@%p125 bra 	$L__BB1_37;
	add.s32 	%r1560, %r42, 5;
	shr.s32 	%r1561, %r1560, 31;
	shr.u32 	%r1562, %r1561, 27;
	add.s32 	%r1563, %r1560, %r1562;
	shr.s32 	%r1564, %r1563, 5;
	and.b32  	%r1565, %r1560, 31;
	mov.b32 	%r1566, 1;
	shl.b32 	%r1567, %r1566, %r1565;
	mul.wide.s32 	%rd525, %r1564, 4;
	add.s64 	%rd526, %rd4, %rd525;
	ld.global.u32 	%r1568, [%rd526];
	or.b32  	%r1569, %r1568, %r1567;
	st.global.u32 	[%rd526], %r1569;
$L__BB1_37:
	add.s32 	%r1570, %r41, 6;
	cvt.s64.s32 	%rd527, %r1570;
	add.s64 	%rd528, %rd527, %rd3;
	shl.b64 	%rd529, %rd528, 2;
	add.s64 	%rd530, %rd2, %rd529;
	ld.global.u32 	%r1571, [%rd530];
	setp.ne.s32 	%p126, %r1571, 1;
	@%p126 bra 	$L__BB1_39;
	add.s32 	%r1572, %r42, 6;
	shr.s32 	%r1573, %r1572, 31;
	shr.u32 	%r1574, %r1573, 27;
	add.s32 	%r1575, %r1572, %r1574;
	shr.s32 	%r1576, %r1575, 5;
	and.b32  	%r1577, %r1572, 31;
	mov.b32 	%r1578, 1;
	shl.b32 	%r1579, %r1578, %r1577;
	mul.wide.s32 	%rd531, %r1576, 4;
	add.s64 	%rd532, %rd4, %rd531;
	ld.global.u32 	%r1580, [%rd532];
	or.b32  	%r1581, %r1580, %r1579;
	st.global.u32 	[%rd532], %r1581;
$L__BB1_39:
	add.s32 	%r1582, %r41, 7;
	cvt.s64.s32 	%rd533, %r1582;
	add.s64 	%rd534, %rd533, %rd3;
	shl.b64 	%rd535, %rd534, 2;
	add.s64 	%rd536, %rd2, %rd535;
	ld.global.u32 	%r1583, [%rd536];
	setp.ne.s32 	%p127, %r1583, 1;
	@%p127 bra 	$L__BB1_41;
	add.s32 	%r1584, %r42, 7;
	shr.s32 	%r1585, %r1584, 31;
	shr.u32 	%r1586, %r1585, 27;
	add.s32 	%r1587, %r1584, %r1586;
	shr.s32 	%r1588, %r1587, 5;
	and.b32  	%r1589, %r1584, 31;
	mov.b32 	%r1590, 1;
	shl.b32 	%r1591, %r1590, %r1589;
	mul.wide.s32 	%rd537, %r1588, 4;
	add.s64 	%rd538, %rd4, %rd537;
	ld.global.u32 	%r1592, [%rd538];
	or.b32  	%r1593, %r1592, %r1591;
	st.global.u32 	[%rd538], %r1593;
$L__BB1_41:
	add.s32 	%r1707, %r1707, 8;
	setp.ne.s32 	%p128, %r1707, %r15;
	mov.u32 	%r1709, %r15;
	@%p128 bra 	$L__BB1_25;
$L__BB1_42:
	setp.eq.s32 	%p129, %r11, 0;
	@%p129 bra 	$L__BB1_63;
	setp.lt.u32 	%p130, %r12, 3;
	@%p130 bra 	$L__BB1_53;
	add.s32 	%r45, %r1709, %r38;
	add.s32 	%r46, %r39, %r1709;
	cvt.s64.s32 	%rd539, %r45;
	add.s64 	%rd540, %rd539, %rd3;
	shl.b64 	%rd541, %rd540, 2;
	add.s64 	%rd542, %rd2, %rd541;
	ld.global.u32 	%r1594, [%rd542];
	setp.ne.s32 	%p131, %r1594, 1;
	@%p131 bra 	$L__BB1_46;
	shr.s32 	%r1595, %r46, 31;
	shr.u32 	%r1596, %r1595, 27;
	add.s32 	%r1597, %r46, %r1596;
	shr.s32 	%r1598, %r1597, 5;
	and.b32  	%r1599, %r46, 31;
	mov.b32 	%r1600, 1;
	shl.b32 	%r1601, %r1600, %r1599;
	mul.wide.s32 	%rd543, %r1598, 4;
	add.s64 	%rd544, %rd4, %rd543;
	ld.global.u32 	%r1602, [%rd544];
	or.b32  	%r1603, %r1602, %r1601;
	st.global.u32 	[%rd544], %r1603;
$L__BB1_46:
	add.s32 	%r1604, %r45, 1;
	cvt.s64.s32 	%rd545, %r1604;
	add.s64 	%rd546, %rd545, %rd3;
	shl.b64 	%rd547, %rd546, 2;
	add.s64 	%rd548, %rd2, %rd547;
	ld.global.u32 	%r1605, [%rd548];
	setp.ne.s32 	%p132, %r1605, 1;
	@%p132 bra 	$L__BB1_48;
	add.s32 	%r1606, %r46, 1;
	shr.s32 	%r1607, %r1606, 31;
	shr.u32 	%r1608, %r1607, 27;
	add.s32 	%r1609, %r1606, %r1608;
	shr.s32 	%r1610, %r1609, 5;
	and.b32  	%r1611, %r1606, 31;
	mov.b32 	%r1612, 1;
	shl.b32 	%r1613, %r1612, %r1611;
	mul.wide.s32 	%rd549, %r1610, 4;
	add.s64 	%rd550, %rd4, %rd549;
	ld.global.u32 	%r1614, [%rd550];
	or.b32  	%r1615, %r1614, %r1613;
	st.global.u32 	[%rd550], %r1615;
$L__BB1_48:
	add.s32 	%r1616, %r45, 2;
	cvt.s64.s32 	%rd551, %r1616;
	add.s64 	%rd552, %rd551, %rd3;
	shl.b64 	%rd553, %rd552, 2;
	add.s64 	%rd554, %rd2, %rd553;
	ld.global.u32 	%r1617, [%rd554];
	setp.ne.s32 	%p133, %r1617, 1;
	@%p133 bra 	$L__BB1_50;
	add.s32 	%r1618, %r46, 2;
	shr.s32 	%r1619, %r1618, 31;
	shr.u32 	%r1620, %r1619, 27;
	add.s32 	%r1621, %r1618, %r1620;
	shr.s32 	%r1622, %r1621, 5;
	and.b32  	%r1623, %r1618, 31;
	mov.b32 	%r1624, 1;
	shl.b32 	%r1625, %r1624, %r1623;
	mul.wide.s32 	%rd555, %r1622, 4;
	add.s64 	%rd556, %rd4, %rd555;
	ld.global.u32 	%r1626, [%rd556];
	or.b32  	%r1627, %r1626, %r1625;
	st.global.u32 	[%rd556], %r1627;
$L__BB1_50:
	add.s32 	%r1628, %r45, 3;
	cvt.s64.s32 	%rd557, %r1628;
	add.s64 	%rd558, %rd557, %rd3;
	shl.b64 	%rd559, %rd558, 2;
	add.s64 	%rd560, %rd2, %rd559;
	ld.global.u32 	%r1629, [%rd560];
	setp.ne.s32 	%p134, %r1629, 1;
	@%p134 bra 	$L__BB1_52;
	add.s32 	%r1630, %r46, 3;
	shr.s32 	%r1631, %r1630, 31;
	shr.u32 	%r1632, %r1631, 27;
	add.s32 	%r1633, %r1630, %r1632;
	shr.s32 	%r1634, %r1633, 5;
	and.b32  	%r1635, %r1630, 31;
	mov.b32 	%r1636, 1;
	shl.b32 	%r1637, %r1636, %r1635;
	mul.wide.s32 	%rd561, %r1634, 4;
	add.s64 	%rd562, %rd4, %rd561;
	ld.global.u32 	%r1638, [%rd562];
	or.b32  	%r1639, %r1638, %r1637;
	st.global.u32 	[%rd562], %r1639;
$L__BB1_52:
	add.s32 	%r1709, %r1709, 4;
$L__BB1_53:
	setp.eq.s32 	%p135, %r13, 0;
	@%p135 bra 	$L__BB1_63;
	setp.eq.s32 	%p136, %r13, 1;
	@%p136 bra 	$L__BB1_60;
	add.s32 	%r49, %r1709, %r38;
	add.s32 	%r50, %r39, %r1709;
	cvt.s64.s32 	%rd563, %r49;
	add.s64 	%rd564, %rd563, %rd3;
	shl.b64 	%rd565, %rd564, 2;
	add.s64 	%rd566, %rd2, %rd565;
	ld.global.u32 	%r1640, [%rd566];
	setp.ne.s32 	%p137, %r1640, 1;
	@%p137 bra 	$L__BB1_57;
	shr.s32 	%r1641, %r50, 31;
	shr.u32 	%r1642, %r1641, 27;
	add.s32 	%r1643, %r50, %r1642;
	shr.s32 	%r1644, %r1643, 5;
	and.b32  	%r1645, %r50, 31;
	mov.b32 	%r1646, 1;
	shl.b32 	%r1647, %r1646, %r1645;
	mul.wide.s32 	%rd567, %r1644, 4;
	add.s64 	%rd568, %rd4, %rd567;
	ld.global.u32 	%r1648, [%rd568];
	or.b32  	%r1649, %r1648, %r1647;
	st.global.u32 	[%rd568], %r1649;
$L__BB1_57:
	add.s32 	%r1650, %r49, 1;
	cvt.s64.s32 	%rd569, %r1650;
	add.s64 	%rd570, %rd569, %rd3;
	shl.b64 	%rd571, %rd570, 2;
	add.s64 	%rd572, %rd2, %rd571;
	ld.global.u32 	%r1651, [%rd572];
	setp.ne.s32 	%p138, %r1651, 1;
	@%p138 bra 	$L__BB1_59;
	add.s32 	%r1652, %r50, 1;
	shr.s32 	%r1653, %r1652, 31;
	shr.u32 	%r1654, %r1653, 27;
	add.s32 	%r1655, %r1652, %r1654;
	shr.s32 	%r1656, %r1655, 5;
	and.b32  	%r1657, %r1652, 31;
	mov.b32 	%r1658, 1;
	shl.b32 	%r1659, %r1658, %r1657;
	mul.wide.s32 	%rd573, %r1656, 4;
	add.s64 	%rd574, %rd4, %rd573;
	ld.global.u32 	%r1660, [%rd574];
	or.b32  	%r1661, %r1660, %r1659;
	st.global.u32 	[%rd574], %r1661;
$L__BB1_59:
	add.s32 	%r1709, %r1709, 2;
$L__BB1_60:
	setp.eq.s32 	%p139, %r16, 0;
	@%p139 bra 	$L__BB1_63;
	add.s32 	%r1662, %r1709, %r38;
	add.s32 	%r53, %r39, %r1709;
	cvt.s64.s32 	%rd575, %r1662;
	add.s64 	%rd576, %rd575, %rd3;
	shl.b64 	%rd577, %rd576, 2;
	add.s64 	%rd578, %rd2, %rd577;
	ld.global.u32 	%r1663, [%rd578];
	setp.ne.s32 	%p140, %r1663, 1;
	@%p140 bra 	$L__BB1_63;
	shr.s32 	%r1664, %r53, 31;
	shr.u32 	%r1665, %r1664, 27;
	add.s32 	%r1666, %r53, %r1665;
	shr.s32 	%r1667, %r1666, 5;
	and.b32  	%r1668, %r53, 31;
	mov.b32 	%r1669, 1;
	shl.b32 	%r1670, %r1669, %r1668;
	mul.wide.s32 	%rd579, %r1667, 4;
	add.s64 	%rd580, %rd4, %rd579;
	ld.global.u32 	%r1671, [%rd580];
	or.b32  	%r1672, %r1671, %r1670;
	st.global.u32 	[%rd580], %r1672;
$L__BB1_63:
	add.s32 	%r1706, %r1706, 1;
	setp.ne.s32 	%p141, %r1706, %r256;
	@%p141 bra 	$L__BB1_23;
	add.s32 	%r1705, %r1705, 1;
	setp.ne.s32 	%p142, %r1705, %r257;
	@%p142 bra 	$L__BB1_22;
	add.s32 	%r1699, %r1699, %r4;
	add.s32 	%r1698, %r1698, %r256;
	setp.le.s32 	%p143, %r1698, %r6;
	@%p143 bra 	$L__BB1_10;
	ld.param.u32 	%r1681, [encode_param_4];
	add.s32 	%r58, %r1696, 1;
	sub.s32 	%r1673, %r1681, %r257;
	setp.ne.s32 	%p144, %r1696, %r1673;
	mov.u32 	%r1696, %r58;
	@%p144 bra 	$L__BB1_9;
	add.s32 	%r1, %r1, %r2;
	setp.lt.s32 	%p145, %r1, %r252;
	@%p145 bra 	$L__BB1_8;
	bra.uni 	$L__BB1_258;
$L__BB1_68:
	ld.param.u32 	%r1680, [encode_param_4];
	sub.s32 	%r1163, %r1680, %r257;
	add.s32 	%r60, %r1163, 1;
	add.s32 	%r61, %r255, -1;
	and.b32  	%r62, %r255, 7;
	add.s32 	%r63, %r62, -1;
	and.b32  	%r64, %r255, 3;
	and.b32  	%r65, %r255, 2147483640;
	and.b32  	%r66, %r255, 1;
$L__BB1_69:
	mul.lo.s32 	%r1715, %r5, %r1;
	mul.lo.s32 	%r1165, %r3, %r1;
	cvt.u64.u32 	%rd5, %r1165;
	mov.b32 	%r1712, 0;
$L__BB1_70:
	mov.b32 	%r1714, 0;
$L__BB1_71:
	cvt.u64.u32 	%rd6, %r1715;
	mov.b32 	%r1716, 0;
$L__BB1_72:
	add.s32 	%r1169, %r1716, %r1712;
	mad.lo.s32 	%r74, %r1169, %r253, %r1714;
	mul.lo.s32 	%r75, %r1716, %r256;
	mov.b32 	%r1717, 0;
$L__BB1_73:
	setp.lt.u32 	%p84, %r61, 7;
	add.s32 	%r1171, %r74, %r1717;
	mul.lo.s32 	%r77, %r1171, %r255;
	add.s32 	%r1172, %r1717, %r75;
	mad.lo.s32 	%r78, %r1172, %r255, %r7;
	mov.b32 	%r1720, 0;
	@%p84 bra 	$L__BB1_92;
	mov.b32 	%r1718, 0;
$L__BB1_75:
	.pragma "nounroll";
	add.s32 	%r80, %r1718, %r77;
	add.s32 	%r81, %r78, %r1718;
	cvt.s64.s32 	%rd340, %r80;
	add.s64 	%rd341, %rd340, %rd5;
	shl.b64 	%rd342, %rd341, 2;
	add.s64 	%rd343, %rd2, %rd342;
	ld.global.u32 	%r1174, [%rd343];
	setp.ne.s32 	%p85, %r1174, 1;
	@%p85 bra 	$L__BB1_77;
	shr.s32 	%r1175, %r81, 31;
	shr.u32 	%r1176, %r1175, 27;
	add.s32 	%r1177, %r81, %r1176;
	shr.s32 	%r1178, %r1177, 5;
	and.b32  	%r1179, %r81, 31;
	mov.b32 	%r1180, 1;
	shl.b32 	%r1181, %r1180, %r1179;
	cvt.s64.s32 	%rd344, %r1178;
	add.s64 	%rd345, %rd6, %rd344;
	shl.b64 	%rd346, %rd345, 2;
	add.s64 	%rd347, %rd1, %rd346;
	ld.global.u32 	%r1182, [%rd347];
	or.b32  	%r1183, %r1182, %r1181;
	st.global.u32 	[%rd347], %r1183;
$L__BB1_77:
	add.s32 	%r1184, %r80, 1;
	cvt.s64.s32 	%rd348, %r1184;
	add.s64 	%rd349, %rd348, %rd5;
	shl.b64 	%rd350, %rd349, 2;
	add.s64 	%rd351, %rd2, %rd350;
	ld.global.u32 	%r1185, [%rd351];
	setp.ne.s32 	%p86, %r1185, 1;
	@%p86 bra 	$L__BB1_79;
	add.s32 	%r1186, %r81, 1;
	shr.s32 	%r1187, %r1186, 31;
	shr.u32 	%r1188, %r1187, 27;
	add.s32 	%r1189, %r1186, %r1188;
	shr.s32 	%r1190, %r1189, 5;
	and.b32  	%r1191, %r1186, 31;
	mov.b32 	%r1192, 1;
	shl.b32 	%r1193, %r1192, %r1191;
	cvt.s64.s32 	%rd352, %r1190;
	add.s64 	%rd353, %rd6, %rd352;
	shl.b64 	%rd354, %rd353, 2;
	add.s64 	%rd355, %rd1, %rd354;
	ld.global.u32 	%r1194, [%rd355];
	or.b32  	%r1195, %r1194, %r1193;
	st.global.u32 	[%rd355], %r1195;
$L__BB1_79:
	add.s32 	%r1196, %r80, 2;
	cvt.s64.s32 	%rd356, %r1196;
	add.s64 	%rd357, %rd356, %rd5;
	shl.b64 	%rd358, %rd357, 2;
	add.s64 	%rd359, %rd2, %rd358;
	ld.global.u32 	%r1197, [%rd359];
	setp.ne.s32 	%p87, %r1197, 1;
	@%p87 bra 	$L__BB1_81;
	add.s32 	%r1198, %r81, 2;
	shr.s32 	%r1199, %r1198, 31;
	shr.u32 	%r1200, %r1199, 27;
	add.s32 	%r1201, %r1198, %r1200;
	shr.s32 	%r1202, %r1201, 5;
	and.b32  	%r1203, %r1198, 31;
	mov.b32 	%r1204, 1;
	shl.b32 	%r1205, %r1204, %r1203;
	cvt.s64.s32 	%rd360, %r1202;
	add.s64 	%rd361, %rd6, %rd360;
	shl.b64 	%rd362, %rd361, 2;
	add.s64 	%rd363, %rd1, %rd362;
	ld.global.u32 	%r1206, [%rd363];
	or.b32  	%r1207, %r1206, %r1205;
	st.global.u32 	[%rd363], %r1207;
$L__BB1_81:
	add.s32 	%r1208, %r80, 3;
	cvt.s64.s32 	%rd364, %r1208;
	add.s64 	%rd365, %rd364, %rd5;
	shl.b64 	%rd366, %rd365, 2;
	add.s64 	%rd367, %rd2, %rd366;
	ld.global.u32 	%r1209, [%rd367];
	setp.ne.s32 	%p88, %r1209, 1;
	@%p88 bra 	$L__BB1_83;
	add.s32 	%r1210, %r81, 3;
	shr.s32 	%r1211, %r1210, 31;
	shr.u32 	%r1212, %r1211, 27;
	add.s32 	%r1213, %r1210, %r1212;
	shr.s32 	%r1214, %r1213, 5;
	and.b32  	%r1215, %r1210, 31;
	mov.b32 	%r1216, 1;
	shl.b32 	%r1217, %r1216, %r1215;
	cvt.s64.s32 	%rd368, %r1214;
	add.s64 	%rd369, %rd6, %rd368;
	shl.b64 	%rd370, %rd369, 2;
	add.s64 	%rd371, %rd1, %rd370;
	ld.global.u32 	%r1218, [%rd371];
	or.b32  	%r1219, %r1218, %r1217;
	st.global.u32 	[%rd371], %r1219;
$L__BB1_83:
	add.s32 	%r1220, %r80, 4;
	cvt.s64.s32 	%rd372, %r1220;
	add.s64 	%rd373, %rd372, %rd5;
	shl.b64 	%rd374, %rd373, 2;
	add.s64 	%rd375, %rd2, %rd374;
	ld.global.u32 	%r1221, [%rd375];
	setp.ne.s32 	%p89, %r1221, 1;
	@%p89 bra 	$L__BB1_85;
	add.s32 	%r1222, %r81, 4;
	shr.s32 	%r1223, %r1222, 31;
	shr.u32 	%r1224, %r1223, 27;
	add.s32 	%r1225, %r1222, %r1224;
	shr.s32 	%r1226, %r1225, 5;
	and.b32  	%r1227, %r1222, 31;
	mov.b32 	%r1228, 1;
	shl.b32 	%r1229, %r1228, %r1227;
	cvt.s64.s32 	%rd376, %r1226;
	add.s64 	%rd377, %rd6, %rd376;
	shl.b64 	%rd378, %rd377, 2;
	add.s64 	%rd379, %rd1, %rd378;
	ld.global.u32 	%r1230, [%rd379];
	or.b32  	%r1231, %r1230, %r1229;
	st.global.u32 	[%rd379], %r1231;
$L__BB1_85:
	add.s32 	%r1232, %r80, 5;
	cvt.s64.s32 	%rd380, %r1232;
	add.s64 	%rd381, %rd380, %rd5;
	shl.b64 	%rd382, %rd381, 2;
	add.s64 	%rd383, %rd2, %rd382;
	ld.global.u32 	%r1233, [%rd383];
	setp.ne.s32 	%p90, %r1233, 1;
	@%p90 bra 	$L__BB1_87;
	add.s32 	%r1234, %r81, 5;
	shr.s32 	%r1235, %r1234, 31;
	shr.u32 	%r1236, %r1235, 27;
	add.s32 	%r1237, %r1234, %r1236;
	shr.s32 	%r1238, %r1237, 5;
	and.b32  	%r1239, %r1234, 31;
	mov.b32 	%r1240, 1;
	shl.b32 	%r1241, %r1240, %r1239;
	cvt.s64.s32 	%rd384, %r1238;
	add.s64 	%rd385, %rd6, %rd384;
	shl.b64 	%rd386, %rd385, 2;
	add.s64 	%rd387, %rd1, %rd386;
	ld.global.u32 	%r1242, [%rd387];
	or.b32  	%r1243, %r1242, %r1241;
	st.global.u32 	[%rd387], %r1243;
$L__BB1_87:
	add.s32 	%r1244, %r80, 6;
	cvt.s64.s32 	%rd388, %r1244;
	add.s64 	%rd389, %rd388, %rd5;
	shl.b64 	%rd390, %rd389, 2;
	add.s64 	%rd391, %rd2, %rd390;
	ld.global.u32 	%r1245, [%rd391];
	setp.ne.s32 	%p91, %r1245, 1;
	@%p91 bra 	$L__BB1_89;
	add.s32 	%r1246, %r81, 6;
	shr.s32 	%r1247, %r1246, 31;
	shr.u32 	%r1248, %r1247, 27;
	add.s32 	%r1249, %r1246, %r1248;
	shr.s32 	%r1250, %r1249, 5;
	and.b32  	%r1251, %r1246, 31;
	mov.b32 	%r1252, 1;
	shl.b32 	%r1253, %r1252, %r1251;
	cvt.s64.s32 	%rd392, %r1250;
	add.s64 	%rd393, %rd6, %rd392;
	shl.b64 	%rd394, %rd393, 2;
	add.s64 	%rd395, %rd1, %rd394;
	ld.global.u32 	%r1254, [%rd395];
	or.b32  	%r1255, %r1254, %r1253;
	st.global.u32 	[%rd395], %r1255;
$L__BB1_89:
	add.s32 	%r1256, %r80, 7;
	cvt.s64.s32 	%rd396, %r1256;
	add.s64 	%rd397, %rd396, %rd5;
	shl.b64 	%rd398, %rd397, 2;
	add.s64 	%rd399, %rd2, %rd398;
	ld.global.u32 	%r1257, [%rd399];
	setp.ne.s32 	%p92, %r1257, 1;
	@%p92 bra 	$L__BB1_91;
	add.s32 	%r1258, %r81, 7;
	shr.s32 	%r1259, %r1258, 31;
	shr.u32 	%r1260, %r1259, 27;
	add.s32 	%r1261, %r1258, %r1260;
	shr.s32 	%r1262, %r1261, 5;
	and.b32  	%r1263, %r1258, 31;
	mov.b32 	%r1264, 1;
	shl.b32 	%r1265, %r1264, %r1263;
	cvt.s64.s32 	%rd400, %r1262;
	add.s64 	%rd401, %rd6, %rd400;
	shl.b64 	%rd402, %rd401, 2;
	add.s64 	%rd403, %rd1, %rd402;
	ld.global.u32 	%r1266, [%rd403];
	or.b32  	%r1267, %r1266, %r1265;
	st.global.u32 	[%rd403], %r1267;
$L__BB1_91:
	add.s32 	%r1718, %r1718, 8;
	setp.ne.s32 	%p93, %r1718, %r65;
	mov.u32 	%r1720, %r65;
	@%p93 bra 	$L__BB1_75;
$L__BB1_92:
	setp.eq.s32 	%p94, %r62, 0;
	@%p94 bra 	$L__BB1_113;
	setp.lt.u32 	%p95, %r63, 3;
	@%p95 bra 	$L__BB1_103;
	add.s32 	%r84, %r1720, %r77;
	add.s32 	%r85, %r78, %r1720;
	cvt.s64.s32 	%rd404, %r84;
	add.s64 	%rd405, %rd404, %rd5;
	shl.b64 	%rd406, %rd405, 2;
	add.s64 	%rd407, %rd2, %rd406;
	ld.global.u32 	%r1268, [%rd407];
	setp.ne.s32 	%p96, %r1268, 1;
	@%p96 bra 	$L__BB1_96;
	shr.s32 	%r1269, %r85, 31;
	shr.u32 	%r1270, %r1269, 27;
	add.s32 	%r1271, %r85, %r1270;
	shr.s32 	%r1272, %r1271, 5;
	and.b32  	%r1273, %r85, 31;
	mov.b32 	%r1274, 1;
	shl.b32 	%r1275, %r1274, %r1273;
	cvt.s64.s32 	%rd408, %r1272;
	add.s64 	%rd409, %rd6, %rd408;
	shl.b64 	%rd410, %rd409, 2;
	add.s64 	%rd411, %rd1, %rd410;
	ld.global.u32 	%r1276, [%rd411];
	or.b32  	%r1277, %r1276, %r1275;
	st.global.u32 	[%rd411], %r1277;
$L__BB1_96:
	add.s32 	%r1278, %r84, 1;
	cvt.s64.s32 	%rd412, %r1278;
	add.s64 	%rd413, %rd412, %rd5;
	shl.b64 	%rd414, %rd413, 2;
	add.s64 	%rd415, %rd2, %rd414;
	ld.global.u32 	%r1279, [%rd415];
	setp.ne.s32 	%p97, %r1279, 1;
	@%p97 bra 	$L__BB1_98;
	add.s32 	%r1280, %r85, 1;
	shr.s32 	%r1281, %r1280, 31;
	shr.u32 	%r1282, %r1281, 27;
	add.s32 	%r1283, %r1280, %r1282;
	shr.s32 	%r1284, %r1283, 5;
	and.b32  	%r1285, %r1280, 31;
	mov.b32 	%r1286, 1;
	shl.b32 	%r1287, %r1286, %r1285;
	cvt.s64.s32 	%rd416, %r1284;
	add.s64 	%rd417, %rd6, %rd416;
	shl.b64 	%rd418, %rd417, 2;
	add.s64 	%rd419, %rd1, %rd418;
	ld.global.u32 	%r1288, [%rd419];
	or.b32  	%r1289, %r1288, %r1287;
	st.global.u32 	[%rd419], %r1289;
$L__BB1_98:
	add.s32 	%r1290, %r84, 2;
	cvt.s64.s32 	%rd420, %r1290;
	add.s64 	%rd421, %rd420, %rd5;
	shl.b64 	%rd422, %rd421, 2;
	add.s64 	%rd423, %rd2, %rd422;
	ld.global.u32 	%r1291, [%rd423];
	setp.ne.s32 	%p98, %r1291, 1;
	@%p98 bra 	$L__BB1_100;
	add.s32 	%r1292, %r85, 2;
	shr.s32 	%r1293, %r1292, 31;
	shr.u32 	%r1294, %r1293, 27;
	add.s32 	%r1295, %r1292, %r1294;
	shr.s32 	%r1296, %r1295, 5;
	and.b32  	%r1297, %r1292, 31;
	mov.b32 	%r1298, 1;
	shl.b32 	%r1299, %r1298, %r1297;
	cvt.s64.s32 	%rd424, %r1296;
	add.s64 	%rd425, %rd6, %rd424;
	shl.b64 	%rd426, %rd425, 2;
	add.s64 	%rd427, %rd1, %rd426;
	ld.global.u32 	%r1300, [%rd427];
	or.b32  	%r1301, %r1300, %r1299;
	st.global.u32 	[%rd427], %r1301;
$L__BB1_100:
	add.s32 	%r1302, %r84, 3;
	cvt.s64.s32 	%rd428, %r1302;
	add.s64 	%rd429, %rd428, %rd5;
	shl.b64 	%rd430, %rd429, 2;
	add.s64 	%rd431, %rd2, %rd430;
	ld.global.u32 	%r1303, [%rd431];
	setp.ne.s32 	%p99, %r1303, 1;
	@%p99 bra 	$L__BB1_102;
	add.s32 	%r1304, %r85, 3;
	shr.s32 	%r1305, %r1304, 31;
	shr.u32 	%r1306, %r1305, 27;
	add.s32 	%r1307, %r1304, %r1306;
	shr.s32 	%r1308, %r1307, 5;
	and.b32  	%r1309, %r1304, 31;
	mov.b32 	%r1310, 1;
	shl.b32 	%r1311, %r1310, %r1309;
	cvt.s64.s32 	%rd432, %r1308;
	add.s64 	%rd433, %rd6, %rd432;
	shl.b64 	%rd434, %rd433, 2;
	add.s64 	%rd435, %rd1, %rd434;
	ld.global.u32 	%r1312, [%rd435];
	or.b32  	%r1313, %r1312, %r1311;
	st.global.u32 	[%rd435], %r1313;
$L__BB1_102:
	add.s32 	%r1720, %r1720, 4;
$L__BB1_103:
	setp.eq.s32 	%p100, %r64, 0;
	@%p100 bra 	$L__BB1_113;
	setp.eq.s32 	%p101, %r64, 1;
	@%p101 bra 	$L__BB1_110;
	add.s32 	%r88, %r1720, %r77;
	add.s32 	%r89, %r78, %r1720;
	cvt.s64.s32 	%rd436, %r88;
	add.s64 	%rd437, %rd436, %rd5;
	shl.b64 	%rd438, %rd437, 2;
	add.s64 	%rd439, %rd2, %rd438;
	ld.global.u32 	%r1314, [%rd439];
	setp.ne.s32 	%p102, %r1314, 1;
	@%p102 bra 	$L__BB1_107;
	shr.s32 	%r1315, %r89, 31;
	shr.u32 	%r1316, %r1315, 27;
	add.s32 	%r1317, %r89, %r1316;
	shr.s32 	%r1318, %r1317, 5;
	and.b32  	%r1319, %r89, 31;
	mov.b32 	%r1320, 1;
	shl.b32 	%r1321, %r1320, %r1319;
	cvt.s64.s32 	%rd440, %r1318;
	add.s64 	%rd441, %rd6, %rd440;
	shl.b64 	%rd442, %rd441, 2;
	add.s64 	%rd443, %rd1, %rd442;
	ld.global.u32 	%r1322, [%rd443];
	or.b32  	%r1323, %r1322, %r1321;
	st.global.u32 	[%rd443], %r1323;
$L__BB1_107:
	add.s32 	%r1324, %r88, 1;
	cvt.s64.s32 	%rd444, %r1324;
	add.s64 	%rd445, %rd444, %rd5;
	shl.b64 	%rd446, %rd445, 2;
	add.s64 	%rd447, %rd2, %rd446;
	ld.global.u32 	%r1325, [%rd447];
	setp.ne.s32 	%p103, %r1325, 1;
	@%p103 bra 	$L__BB1_109;
	add.s32 	%r1326, %r89, 1;
	shr.s32 	%r1327, %r1326, 31;
	shr.u32 	%r1328, %r1327, 27;
	add.s32 	%r1329, %r1326, %r1328;
	shr.s32 	%r1330, %r1329, 5;
	and.b32  	%r1331, %r1326, 31;
	mov.b32 	%r1332, 1;
	shl.b32 	%r1333, %r1332, %r1331;
	cvt.s64.s32 	%rd448, %r1330;
	add.s64 	%rd449, %rd6, %rd448;
	shl.b64 	%rd450, %rd449, 2;
	add.s64 	%rd451, %rd1, %rd450;
	ld.global.u32 	%r1334, [%rd451];
	or.b32  	%r1335, %r1334, %r1333;
	st.global.u32 	[%rd451], %r1335;
$L__BB1_109:
	add.s32 	%r1720, %r1720, 2;
$L__BB1_110:
	setp.eq.s32 	%p104, %r66, 0;
	@%p104 bra 	$L__BB1_113;
	add.s32 	%r1336, %r1720, %r77;
	add.s32 	%r92, %r78, %r1720;
	cvt.s64.s32 	%rd452, %r1336;
	add.s64 	%rd453, %rd452, %rd5;
	shl.b64 	%rd454, %rd453, 2;
	add.s64 	%rd455, %rd2, %rd454;
	ld.global.u32 	%r1337, [%rd455];
	setp.ne.s32 	%p105, %r1337, 1;
	@%p105 bra 	$L__BB1_113;
	shr.s32 	%r1338, %r92, 31;
	shr.u32 	%r1339, %r1338, 27;
	add.s32 	%r1340, %r92, %r1339;
	shr.s32 	%r1341, %r1340, 5;
	and.b32  	%r1342, %r92, 31;
	mov.b32 	%r1343, 1;
	shl.b32 	%r1344, %r1343, %r1342;
	cvt.s64.s32 	%rd456, %r1341;
	add.s64 	%rd457, %rd6, %rd456;
	shl.b64 	%rd458, %rd457, 2;
	add.s64 	%rd459, %rd1, %rd458;
	ld.global.u32 	%r1345, [%rd459];
	or.b32  	%r1346, %r1345, %r1344;
	st.global.u32 	[%rd459], %r1346;
$L__BB1_113:
	add.s32 	%r1717, %r1717, 1;
	setp.ne.s32 	%p106, %r1717, %r256;
	@%p106 bra 	$L__BB1_73;
	add.s32 	%r1716, %r1716, 1;
	setp.ne.s32 	%p107, %r1716, %r257;
	@%p107 bra 	$L__BB1_72;
	cvt.u32.u64 	%r1347, %rd6;
	add.s32 	%r1715, %r1347, %r4;
	add.s32 	%r1714, %r1714, %r256;
	setp.le.s32 	%p108, %r1714, %r6;
	@%p108 bra 	$L__BB1_71;
	add.s32 	%r1712, %r1712, 1;
	setp.ne.s32 	%p109, %r1712, %r60;
	@%p109 bra 	$L__BB1_70;
	add.s32 	%r1, %r1, %r2;
	setp.lt.s32 	%p110, %r1, %r252;
	@%p110 bra 	$L__BB1_69;
	bra.uni 	$L__BB1_258;
$L__BB1_118:
	ld.param.u32 	%r1689, [encode_param_9];
	setp.lt.s32 	%p41, %r1689, 1;
	@%p41 bra 	$L__BB1_167;
	ld.param.u32 	%r1690, [encode_param_9];
	ld.param.u32 	%r1679, [encode_param_4];
	sub.s32 	%r866, %r1679, %r257;
	add.s32 	%r99, %r866, 1;
	add.s32 	%r100, %r1690, -1;
	and.b32  	%r101, %r1690, 7;
	add.s32 	%r102, %r101, -1;
	and.b32  	%r103, %r1690, 3;
	add.s32 	%r104, %r255, -1;
	and.b32  	%r105, %r1690, 2147483640;
	and.b32  	%r106, %r1690, 1;
	and.b32  	%r107, %r255, 3;
	and.b32  	%r108, %r255, 2147483644;
$L__BB1_120:
	mul.lo.s32 	%r1726, %r5, %r1;
	mul.lo.s32 	%r868, %r3, %r1;
	cvt.u64.u32 	%rd7, %r868;
	mov.b32 	%r1723, 0;
$L__BB1_121:
	mov.b32 	%r1725, 0;
$L__BB1_122:
	setp.lt.u32 	%p59, %r100, 7;
	mul.wide.u32 	%rd253, %r1726, 4;
	add.s64 	%rd8, %rd1, %rd253;
	mov.b32 	%r1729, 0;
	@%p59 bra 	$L__BB1_125;
	mov.b32 	%r1727, 0;
$L__BB1_124:
	.pragma "nounroll";
	add.s32 	%r872, %r1727, %r253;
	shr.s32 	%r873, %r872, 31;
	shr.u32 	%r874, %r873, 27;
	add.s32 	%r875, %r872, %r874;
	shr.s32 	%r876, %r875, 5;
	and.b32  	%r877, %r872, 31;
	mov.b32 	%r878, 1;
	shl.b32 	%r879, %r878, %r877;
	mul.wide.s32 	%rd254, %r876, 4;
	add.s64 	%rd255, %rd8, %rd254;
	ld.global.u32 	%r880, [%rd255];
	or.b32  	%r881, %r880, %r879;
	st.global.u32 	[%rd255], %r881;
	add.s32 	%r882, %r872, 1;
	shr.s32 	%r883, %r882, 31;
	shr.u32 	%r884, %r883, 27;
	add.s32 	%r885, %r882, %r884;
	shr.s32 	%r886, %r885, 5;
	and.b32  	%r887, %r882, 31;
	shl.b32 	%r888, %r878, %r887;
	mul.wide.s32 	%rd256, %r886, 4;
	add.s64 	%rd257, %rd8, %rd256;
	ld.global.u32 	%r889, [%rd257];
	or.b32  	%r890, %r889, %r888;
	st.global.u32 	[%rd257], %r890;
	add.s32 	%r891, %r872, 2;
	shr.s32 	%r892, %r891, 31;
	shr.u32 	%r893, %r892, 27;
	add.s32 	%r894, %r891, %r893;
	shr.s32 	%r895, %r894, 5;
	and.b32  	%r896, %r891, 31;
	shl.b32 	%r897, %r878, %r896;
	mul.wide.s32 	%rd258, %r895, 4;
	add.s64 	%rd259, %rd8, %rd258;
	ld.global.u32 	%r898, [%rd259];
	or.b32  	%r899, %r898, %r897;
	st.global.u32 	[%rd259], %r899;
	add.s32 	%r900, %r872, 3;
	shr.s32 	%r901, %r900, 31;
	shr.u32 	%r902, %r901, 27;
	add.s32 	%r903, %r900, %r902;
	shr.s32 	%r904, %r903, 5;
	and.b32  	%r905, %r900, 31;
	shl.b32 	%r906, %r878, %r905;
	mul.wide.s32 	%rd260, %r904, 4;
	add.s64 	%rd261, %rd8, %rd260;
	ld.global.u32 	%r907, [%rd261];
	or.b32  	%r908, %r907, %r906;
	st.global.u32 	[%rd261], %r908;
	add.s32 	%r909, %r872, 4;
	shr.s32 	%r910, %r909, 31;
	shr.u32 	%r911, %r910, 27;
	add.s32 	%r912, %r909, %r911;
	shr.s32 	%r913, %r912, 5;
	and.b32  	%r914, %r909, 31;
	shl.b32 	%r915, %r878, %r914;
	mul.wide.s32 	%rd262, %r913, 4;
	add.s64 	%rd263, %rd8, %rd262;
	ld.global.u32 	%r916, [%rd263];
	or.b32  	%r917, %r916, %r915;
	st.global.u32 	[%rd263], %r917;
	add.s32 	%r918, %r872, 5;
	shr.s32 	%r919, %r918, 31;
	shr.u32 	%r920, %r919, 27;
	add.s32 	%r921, %r918, %r920;
	shr.s32 	%r922, %r921, 5;
	and.b32  	%r923, %r918, 31;
	shl.b32 	%r924, %r878, %r923;
	mul.wide.s32 	%rd264, %r922, 4;
	add.s64 	%rd265, %rd8, %rd264;
	ld.global.u32 	%r925, [%rd265];
	or.b32  	%r926, %r925, %r924;
	st.global.u32 	[%rd265], %r926;
	add.s32 	%r927, %r872, 6;
	shr.s32 	%r928, %r927, 31;
	shr.u32 	%r929, %r928, 27;
	add.s32 	%r930, %r927, %r929;
	shr.s32 	%r931, %r930, 5;
	and.b32  	%r932, %r927, 31;
	shl.b32 	%r933, %r878, %r932;
	mul.wide.s32 	%rd266, %r931, 4;
	add.s64 	%rd267, %rd8, %rd266;
	ld.global.u32 	%r934, [%rd267];
	or.b32  	%r935, %r934, %r933;
	st.global.u32 	[%rd267], %r935;
	add.s32 	%r936, %r872, 7;
	shr.s32 	%r937, %r936, 31;
	shr.u32 	%r938, %r937, 27;
	add.s32 	%r939, %r936, %r938;
	shr.s32 	%r940, %r939, 5;
	and.b32  	%r941, %r936, 31;
	shl.b32 	%r942, %r878, %r941;
	mul.wide.s32 	%rd268, %r940, 4;
	add.s64 	%rd269, %rd8, %rd268;
	ld.global.u32 	%r943, [%rd269];
	or.b32  	%r944, %r943, %r942;
	st.global.u32 	[%rd269], %r944;
	add.s32 	%r1727, %r1727, 8;
	setp.ne.s32 	%p60, %r1727, %r105;
	mov.u32 	%r1729, %r105;
	@%p60 bra 	$L__BB1_124;
$L__BB1_125:
	setp.eq.s32 	%p61, %r101, 0;
	@%p61 bra 	$L__BB1_133;
	setp.lt.u32 	%p62, %r102, 3;
	@%p62 bra 	$L__BB1_128;
	add.s32 	%r945, %r1729, %r253;
	shr.s32 	%r946, %r945, 31;
	shr.u32 	%r947, %r946, 27;
	add.s32 	%r948, %r945, %r947;
	shr.s32 	%r949, %r948, 5;
	and.b32  	%r950, %r945, 31;
	mov.b32 	%r951, 1;
	shl.b32 	%r952, %r951, %r950;
	mul.wide.s32 	%rd270, %r949, 4;
	add.s64 	%rd271, %rd8, %rd270;
	ld.global.u32 	%r953, [%rd271];
	or.b32  	%r954, %r953, %r952;
	st.global.u32 	[%rd271], %r954;
	add.s32 	%r955, %r945, 1;
	shr.s32 	%r956, %r955, 31;
	shr.u32 	%r957, %r956, 27;
	add.s32 	%r958, %r955, %r957;
	shr.s32 	%r959, %r958, 5;
	and.b32  	%r960, %r955, 31;
	shl.b32 	%r961, %r951, %r960;
	mul.wide.s32 	%rd272, %r959, 4;
	add.s64 	%rd273, %rd8, %rd272;
	ld.global.u32 	%r962, [%rd273];
	or.b32  	%r963, %r962, %r961;
	st.global.u32 	[%rd273], %r963;
	add.s32 	%r964, %r945, 2;
	shr.s32 	%r965, %r964, 31;
	shr.u32 	%r966, %r965, 27;
	add.s32 	%r967, %r964, %r966;
	shr.s32 	%r968, %r967, 5;
	and.b32  	%r969, %r964, 31;
	shl.b32 	%r970, %r951, %r969;
	mul.wide.s32 	%rd274, %r968, 4;
	add.s64 	%rd275, %rd8, %rd274;
	ld.global.u32 	%r971, [%rd275];
	or.b32  	%r972, %r971, %r970;
	st.global.u32 	[%rd275], %r972;
	add.s32 	%r973, %r945, 3;
	shr.s32 	%r974, %r973, 31;
	shr.u32 	%r975, %r974, 27;
	add.s32 	%r976, %r973, %r975;
	shr.s32 	%r977, %r976, 5;
	and.b32  	%r978, %r973, 31;
	shl.b32 	%r979, %r951, %r978;
	mul.wide.s32 	%rd276, %r977, 4;
	add.s64 	%rd277, %rd8, %rd276;
	ld.global.u32 	%r980, [%rd277];
	or.b32  	%r981, %r980, %r979;
	st.global.u32 	[%rd277], %r981;
	add.s32 	%r1729, %r1729, 4;
$L__BB1_128:
	setp.eq.s32 	%p63, %r103, 0;
	@%p63 bra 	$L__BB1_133;
	setp.eq.s32 	%p64, %r103, 1;
	@%p64 bra 	$L__BB1_131;
	add.s32 	%r982, %r1729, %r253;
	shr.s32 	%r983, %r982, 31;
	shr.u32 	%r984, %r983, 27;
	add.s32 	%r985, %r982, %r984;
	shr.s32 	%r986, %r985, 5;
	and.b32  	%r987, %r982, 31;
	mov.b32 	%r988, 1;
	shl.b32 	%r989, %r988, %r987;
	mul.wide.s32 	%rd278, %r986, 4;
	add.s64 	%rd279, %rd8, %rd278;
	ld.global.u32 	%r990, [%rd279];
	or.b32  	%r991, %r990, %r989;
	st.global.u32 	[%rd279], %r991;
	add.s32 	%r992, %r982, 1;
	shr.s32 	%r993, %r992, 31;
	shr.u32 	%r994, %r993, 27;
	add.s32 	%r995, %r992, %r994;
	shr.s32 	%r996, %r995, 5;
	and.b32  	%r997, %r992, 31;
	shl.b32 	%r998, %r988, %r997;
	mul.wide.s32 	%rd280, %r996, 4;
	add.s64 	%rd281, %rd8, %rd280;
	ld.global.u32 	%r999, [%rd281];
	or.b32  	%r1000, %r999, %r998;
	st.global.u32 	[%rd281], %r1000;
	add.s32 	%r1729, %r1729, 2;
$L__BB1_131:
	setp.eq.s32 	%p65, %r106, 0;
	@%p65 bra 	$L__BB1_133;
	add.s32 	%r1001, %r1729, %r253;
	shr.s32 	%r1002, %r1001, 31;
	shr.u32 	%r1003, %r1002, 27;
	add.s32 	%r1004, %r1001, %r1003;
	shr.s32 	%r1005, %r1004, 5;
	and.b32  	%r1006, %r1001, 31;
	mov.b32 	%r1007, 1;
	shl.b32 	%r1008, %r1007, %r1006;
	mul.wide.s32 	%rd282, %r1005, 4;
	add.s64 	%rd283, %rd8, %rd282;
	ld.global.u32 	%r1009, [%rd283];
	or.b32  	%r1010, %r1009, %r1008;
	st.global.u32 	[%rd283], %r1010;
$L__BB1_133:
	mov.b32 	%r1731, 0;
$L__BB1_134:
	add.s32 	%r1013, %r1731, %r1723;
	mad.lo.s32 	%r123, %r1013, %r253, %r1725;
	mul.lo.s32 	%r124, %r1731, %r256;
	mov.b32 	%r1732, 0;
$L__BB1_135:
	setp.lt.u32 	%p66, %r104, 3;
	add.s32 	%r1015, %r123, %r1732;
	mul.lo.s32 	%r126, %r1015, %r255;
	add.s32 	%r1016, %r1732, %r124;
	mad.lo.s32 	%r127, %r1016, %r255, %r7;
	mov.b32 	%r1734, 0;
	@%p66 bra 	$L__BB1_150;
	mov.b32 	%r1733, 0;
$L__BB1_137:
	add.s32 	%r129, %r1733, %r126;
	add.s32 	%r130, %r127, %r1733;
	cvt.s64.s32 	%rd284, %r129;
	add.s64 	%rd285, %rd284, %rd7;
	shl.b64 	%rd286, %rd285, 2;
	add.s64 	%rd287, %rd2, %rd286;
	ld.global.u32 	%r1018, [%rd287];
	setp.eq.s32 	%p67, %r1018, 1;
	@%p67 bra 	$L__BB1_139;
	add.s32 	%r1019, %r130, %r253;
	shr.s32 	%r1020, %r1019, 31;
	shr.u32 	%r1021, %r1020, 27;
	add.s32 	%r1022, %r1019, %r1021;
	shr.s32 	%r1023, %r1022, 5;
	and.b32  	%r1024, %r1019, 31;
	mov.b32 	%r1025, 1;
	shl.b32 	%r1026, %r1025, %r1024;
	mul.wide.s32 	%rd288, %r1023, 4;
	add.s64 	%rd289, %rd8, %rd288;
	ld.global.u32 	%r1027, [%rd289];
	or.b32  	%r1028, %r1027, %r1026;
	st.global.u32 	[%rd289], %r1028;
	bra.uni 	$L__BB1_140;
$L__BB1_139:
	shr.s32 	%r1029, %r130, 31;
	shr.u32 	%r1030, %r1029, 27;
	add.s32 	%r1031, %r130, %r1030;
	shr.s32 	%r1032, %r1031, 5;
	and.b32  	%r1033, %r130, 31;
	mov.b32 	%r1034, 1;
	shl.b32 	%r1035, %r1034, %r1033;
	mul.wide.s32 	%rd290, %r1032, 4;
	add.s64 	%rd291, %rd8, %rd290;
	ld.global.u32 	%r1036, [%rd291];
	or.b32  	%r1037, %r1036, %r1035;
	st.global.u32 	[%rd291], %r1037;
$L__BB1_140:
	add.s32 	%r1038, %r129, 1;
	add.s32 	%r131, %r130, 1;
	cvt.s64.s32 	%rd292, %r1038;
	add.s64 	%rd293, %rd292, %rd7;
	shl.b64 	%rd294, %rd293, 2;
	add.s64 	%rd295, %rd2, %rd294;
	ld.global.u32 	%r1039, [%rd295];
	setp.eq.s32 	%p68, %r1039, 1;
	@%p68 bra 	$L__BB1_142;
	add.s32 	%r1040, %r131, %r253;
	shr.s32 	%r1041, %r1040, 31;
	shr.u32 	%r1042, %r1041, 27;
	add.s32 	%r1043, %r1040, %r1042;
	shr.s32 	%r1044, %r1043, 5;
	and.b32  	%r1045, %r1040, 31;
	mov.b32 	%r1046, 1;
	shl.b32 	%r1047, %r1046, %r1045;
	mul.wide.s32 	%rd296, %r1044, 4;
	add.s64 	%rd297, %rd8, %rd296;
	ld.global.u32 	%r1048, [%rd297];
	or.b32  	%r1049, %r1048, %r1047;
	st.global.u32 	[%rd297], %r1049;
	bra.uni 	$L__BB1_143;
$L__BB1_142:
	shr.s32 	%r1050, %r131, 31;
	shr.u32 	%r1051, %r1050, 27;
	add.s32 	%r1052, %r131, %r1051;
	shr.s32 	%r1053, %r1052, 5;
	and.b32  	%r1054, %r131, 31;
	mov.b32 	%r1055, 1;
	shl.b32 	%r1056, %r1055, %r1054;
	mul.wide.s32 	%rd298, %r1053, 4;
	add.s64 	%rd299, %rd8, %rd298;
	ld.global.u32 	%r1057, [%rd299];
	or.b32  	%r1058, %r1057, %r1056;
	st.global.u32 	[%rd299], %r1058;
$L__BB1_143:
	add.s32 	%r1059, %r129, 2;
	add.s32 	%r132, %r130, 2;
	cvt.s64.s32 	%rd300, %r1059;
	add.s64 	%rd301, %rd300, %rd7;
	shl.b64 	%rd302, %rd301, 2;
	add.s64 	%rd303, %rd2, %rd302;
	ld.global.u32 	%r1060, [%rd303];
	setp.eq.s32 	%p69, %r1060, 1;
	@%p69 bra 	$L__BB1_145;
	add.s32 	%r1061, %r132, %r253;
	shr.s32 	%r1062, %r1061, 31;
	shr.u32 	%r1063, %r1062, 27;
	add.s32 	%r1064, %r1061, %r1063;
	shr.s32 	%r1065, %r1064, 5;
	and.b32  	%r1066, %r1061, 31;
	mov.b32 	%r1067, 1;
	shl.b32 	%r1068, %r1067, %r1066;
	mul.wide.s32 	%rd304, %r1065, 4;
	add.s64 	%rd305, %rd8, %rd304;
	ld.global.u32 	%r1069, [%rd305];
	or.b32  	%r1070, %r1069, %r1068;
	st.global.u32 	[%rd305], %r1070;
	bra.uni 	$L__BB1_146;
$L__BB1_145:
	shr.s32 	%r1071, %r132, 31;
	shr.u32 	%r1072, %r1071, 27;
	add.s32 	%r1073, %r132, %r1072;
	shr.s32 	%r1074, %r1073, 5;
	and.b32  	%r1075, %r132, 31;
	mov.b32 	%r1076, 1;
	shl.b32 	%r1077, %r1076, %r1075;
	mul.wide.s32 	%rd306, %r1074, 4;
	add.s64 	%rd307, %rd8, %rd306;
	ld.global.u32 	%r1078, [%rd307];
	or.b32  	%r1079, %r1078, %r1077;
	st.global.u32 	[%rd307], %r1079;
$L__BB1_146:
	add.s32 	%r1080, %r129, 3;
	add.s32 	%r133, %r130, 3;
	cvt.s64.s32 	%rd308, %r1080;
	add.s64 	%rd309, %rd308, %rd7;
	shl.b64 	%rd310, %rd309, 2;
	add.s64 	%rd311, %rd2, %rd310;
	ld.global.u32 	%r1081, [%rd311];
	setp.eq.s32 	%p70, %r1081, 1;
	@%p70 bra 	$L__BB1_148;
	add.s32 	%r1082, %r133, %r253;
	shr.s32 	%r1083, %r1082, 31;
	shr.u32 	%r1084, %r1083, 27;
	add.s32 	%r1085, %r1082, %r1084;
	shr.s32 	%r1086, %r1085, 5;
	and.b32  	%r1087, %r1082, 31;
	mov.b32 	%r1088, 1;
	shl.b32 	%r1089, %r1088, %r1087;
	mul.wide.s32 	%rd312, %r1086, 4;
	add.s64 	%rd313, %rd8, %rd312;
	ld.global.u32 	%r1090, [%rd313];
	or.b32  	%r1091, %r1090, %r1089;
	st.global.u32 	[%rd313], %r1091;
	bra.uni 	$L__BB1_149;
$L__BB1_148:
	shr.s32 	%r1092, %r133, 31;
	shr.u32 	%r1093, %r1092, 27;
	add.s32 	%r1094, %r133, %r1093;
	shr.s32 	%r1095, %r1094, 5;
	and.b32  	%r1096, %r133, 31;
	mov.b32 	%r1097, 1;
	shl.b32 	%r1098, %r1097, %r1096;
	mul.wide.s32 	%rd314, %r1095, 4;
	add.s64 	%rd315, %rd8, %rd314;
	ld.global.u32 	%r1099, [%rd315];
	or.b32  	%r1100, %r1099, %r1098;
	st.global.u32 	[%rd315], %r1100;
$L__BB1_149:
	add.s32 	%r1733, %r1733, 4;
	setp.ne.s32 	%p71, %r1733, %r108;
	mov.u32 	%r1734, %r108;
	@%p71 bra 	$L__BB1_137;
$L__BB1_150:
	setp.eq.s32 	%p72, %r107, 0;
	@%p72 bra 	$L__BB1_162;
	add.s32 	%r136, %r1734, %r126;
	add.s32 	%r137, %r127, %r1734;
	cvt.s64.s32 	%rd316, %r136;
	add.s64 	%rd317, %rd316, %rd7;
	shl.b64 	%rd318, %rd317, 2;
	add.s64 	%rd319, %rd2, %rd318;
	ld.global.u32 	%r1101, [%rd319];
	setp.eq.s32 	%p73, %r1101, 1;
	@%p73 bra 	$L__BB1_153;
	add.s32 	%r1102, %r137, %r253;
	shr.s32 	%r1103, %r1102, 31;
	shr.u32 	%r1104, %r1103, 27;
	add.s32 	%r1105, %r1102, %r1104;
	shr.s32 	%r1106, %r1105, 5;
	and.b32  	%r1107, %r1102, 31;
	mov.b32 	%r1108, 1;
	shl.b32 	%r1109, %r1108, %r1107;
	mul.wide.s32 	%rd320, %r1106, 4;
	add.s64 	%rd321, %rd8, %rd320;
	ld.global.u32 	%r1110, [%rd321];
	or.b32  	%r1111, %r1110, %r1109;
	st.global.u32 	[%rd321], %r1111;
	bra.uni 	$L__BB1_154;
$L__BB1_153:
	shr.s32 	%r1112, %r137, 31;
	shr.u32 	%r1113, %r1112, 27;
	add.s32 	%r1114, %r137, %r1113;
	shr.s32 	%r1115, %r1114, 5;
	and.b32  	%r1116, %r137, 31;
	mov.b32 	%r1117, 1;
	shl.b32 	%r1118, %r1117, %r1116;
	mul.wide.s32 	%rd322, %r1115, 4;
	add.s64 	%rd323, %rd8, %rd322;
	ld.global.u32 	%r1119, [%rd323];
	or.b32  	%r1120, %r1119, %r1118;
	st.global.u32 	[%rd323], %r1120;
$L__BB1_154:
	setp.eq.s32 	%p74, %r107, 1;
	@%p74 bra 	$L__BB1_162;
	add.s32 	%r1121, %r136, 1;
	add.s32 	%r138, %r137, 1;
	cvt.s64.s32 	%rd324, %r1121;
	add.s64 	%rd325, %rd324, %rd7;
	shl.b64 	%rd326, %rd325, 2;
	add.s64 	%rd327, %rd2, %rd326;
	ld.global.u32 	%r1122, [%rd327];
	setp.eq.s32 	%p75, %r1122, 1;
	@%p75 bra 	$L__BB1_157;
	add.s32 	%r1123, %r138, %r253;
	shr.s32 	%r1124, %r1123, 31;
	shr.u32 	%r1125, %r1124, 27;
	add.s32 	%r1126, %r1123, %r1125;
	shr.s32 	%r1127, %r1126, 5;
	and.b32  	%r1128, %r1123, 31;
	mov.b32 	%r1129, 1;
	shl.b32 	%r1130, %r1129, %r1128;
	mul.wide.s32 	%rd328, %r1127, 4;
	add.s64 	%rd329, %rd8, %rd328;
	ld.global.u32 	%r1131, [%rd329];
	or.b32  	%r1132, %r1131, %r1130;
	st.global.u32 	[%rd329], %r1132;
	bra.uni 	$L__BB1_158;
$L__BB1_157:
	shr.s32 	%r1133, %r138, 31;
	shr.u32 	%r1134, %r1133, 27;
	add.s32 	%r1135, %r138, %r1134;
	shr.s32 	%r1136, %r1135, 5;
	and.b32  	%r1137, %r138, 31;
	mov.b32 	%r1138, 1;
	shl.b32 	%r1139, %r1138, %r1137;
	mul.wide.s32 	%rd330, %r1136, 4;
	add.s64 	%rd331, %rd8, %rd330;
	ld.global.u32 	%r1140, [%rd331];
	or.b32  	%r1141, %r1140, %r1139;
	st.global.u32 	[%rd331], %r1141;
$L__BB1_158:
	setp.eq.s32 	%p76, %r107, 2;
	@%p76 bra 	$L__BB1_162;
	add.s32 	%r1142, %r136, 2;
	add.s32 	%r139, %r137, 2;
	cvt.s64.s32 	%rd332, %r1142;
	add.s64 	%rd333, %rd332, %rd7;
	shl.b64 	%rd334, %rd333, 2;
	add.s64 	%rd335, %rd2, %rd334;
	ld.global.u32 	%r1143, [%rd335];
	setp.eq.s32 	%p77, %r1143, 1;
	@%p77 bra 	$L__BB1_161;
	add.s32 	%r1144, %r139, %r253;
	shr.s32 	%r1145, %r1144, 31;
	shr.u32 	%r1146, %r1145, 27;
	add.s32 	%r1147, %r1144, %r1146;
	shr.s32 	%r1148, %r1147, 5;
	and.b32  	%r1149, %r1144, 31;
	mov.b32 	%r1150, 1;
	shl.b32 	%r1151, %r1150, %r1149;
	mul.wide.s32 	%rd336, %r1148, 4;
	add.s64 	%rd337, %rd8, %rd336;
	ld.global.u32 	%r1152, [%rd337];
	or.b32  	%r1153, %r1152, %r1151;
	st.global.u32 	[%rd337], %r1153;
	bra.uni 	$L__BB1_162;
$L__BB1_161:
	shr.s32 	%r1154, %r139, 31;
	shr.u32 	%r1155, %r1154, 27;
	add.s32 	%r1156, %r139, %r1155;
	shr.s32 	%r1157, %r1156, 5;
	and.b32  	%r1158, %r139, 31;
	mov.b32 	%r1159, 1;
	shl.b32 	%r1160, %r1159, %r1158;
	mul.wide.s32 	%rd338, %r1157, 4;
	add.s64 	%rd339, %rd8, %rd338;
	ld.global.u32 	%r1161, [%rd339];
	or.b32  	%r1162, %r1161, %r1160;
	st.global.u32 	[%rd339], %r1162;
$L__BB1_162:
	add.s32 	%r1732, %r1732, 1;
	setp.ne.s32 	%p78, %r1732, %r256;
	@%p78 bra 	$L__BB1_135;
	add.s32 	%r1731, %r1731, 1;
	setp.eq.s32 	%p79, %r1731, %r257;
	@%p79 bra 	$L__BB1_164;
	bra.uni 	$L__BB1_134;
$L__BB1_164:
	add.s32 	%r1726, %r1726, %r4;
	add.s32 	%r1725, %r1725, %r256;
	setp.le.s32 	%p80, %r1725, %r6;
	@%p80 bra 	$L__BB1_122;
	add.s32 	%r1723, %r1723, 1;
	setp.ne.s32 	%p81, %r1723, %r99;
	@%p81 bra 	$L__BB1_121;
	add.s32 	%r1, %r1, %r2;
	setp.lt.s32 	%p82, %r1, %r252;
	@%p82 bra 	$L__BB1_120;
	bra.uni 	$L__BB1_258;
$L__BB1_167:
	ld.param.u32 	%r1678, [encode_param_4];
	sub.s32 	%r710, %r1678, %r257;
	add.s32 	%r146, %r710, 1;
	add.s32 	%r147, %r255, -1;
	and.b32  	%r148, %r255, 3;
	and.b32  	%r149, %r255, 2147483644;
$L__BB1_168:
	mul.lo.s32 	%r1739, %r5, %r1;
	mul.lo.s32 	%r712, %r3, %r1;
	cvt.u64.u32 	%rd9, %r712;
	mov.b32 	%r1736, 0;
$L__BB1_169:
	mov.b32 	%r1738, 0;
$L__BB1_170:
	mul.wide.u32 	%rd196, %r1739, 4;
	add.s64 	%rd10, %rd1, %rd196;
	mov.b32 	%r1740, 0;
$L__BB1_171:
	add.s32 	%r716, %r1740, %r1736;
	mad.lo.s32 	%r157, %r716, %r253, %r1738;
	mul.lo.s32 	%r158, %r1740, %r256;
	mov.b32 	%r1741, 0;
$L__BB1_172:
	setp.lt.u32 	%p42, %r147, 3;
	add.s32 	%r718, %r157, %r1741;
	mul.lo.s32 	%r160, %r718, %r255;
	add.s32 	%r719, %r1741, %r158;
	mad.lo.s32 	%r161, %r719, %r255, %r7;
	mov.b32 	%r1743, 0;
	@%p42 bra 	$L__BB1_187;
	mov.b32 	%r1742, 0;
$L__BB1_174:
	add.s32 	%r163, %r1742, %r160;
	add.s32 	%r164, %r161, %r1742;
	cvt.s64.s32 	%rd197, %r163;
	add.s64 	%rd198, %rd197, %rd9;
	shl.b64 	%rd199, %rd198, 2;
	add.s64 	%rd200, %rd2, %rd199;
	ld.global.u32 	%r721, [%rd200];
	setp.eq.s32 	%p43, %r721, 1;
	@%p43 bra 	$L__BB1_176;
	add.s32 	%r722, %r164, %r253;
	shr.s32 	%r723, %r722, 31;
	shr.u32 	%r724, %r723, 27;
	add.s32 	%r725, %r722, %r724;
	shr.s32 	%r726, %r725, 5;
	and.b32  	%r727, %r722, 31;
	mov.b32 	%r728, 1;
	shl.b32 	%r729, %r728, %r727;
	mul.wide.s32 	%rd201, %r726, 4;
	add.s64 	%rd202, %rd10, %rd201;
	ld.global.u32 	%r730, [%rd202];
	or.b32  	%r731, %r730, %r729;
	st.global.u32 	[%rd202], %r731;
	bra.uni 	$L__BB1_177;
$L__BB1_176:
	shr.s32 	%r732, %r164, 31;
	shr.u32 	%r733, %r732, 27;
	add.s32 	%r734, %r164, %r733;
	shr.s32 	%r735, %r734, 5;
	and.b32  	%r736, %r164, 31;
	mov.b32 	%r737, 1;
	shl.b32 	%r738, %r737, %r736;
	mul.wide.s32 	%rd203, %r735, 4;
	add.s64 	%rd204, %rd10, %rd203;
	ld.global.u32 	%r739, [%rd204];
	or.b32  	%r740, %r739, %r738;
	st.global.u32 	[%rd204], %r740;
$L__BB1_177:
	add.s32 	%r741, %r163, 1;
	add.s32 	%r165, %r164, 1;
	cvt.s64.s32 	%rd205, %r741;
	add.s64 	%rd206, %rd205, %rd9;
	shl.b64 	%rd207, %rd206, 2;
	add.s64 	%rd208, %rd2, %rd207;
	ld.global.u32 	%r742, [%rd208];
	setp.eq.s32 	%p44, %r742, 1;
	@%p44 bra 	$L__BB1_179;
	add.s32 	%r743, %r165, %r253;
	shr.s32 	%r744, %r743, 31;
	shr.u32 	%r745, %r744, 27;
	add.s32 	%r746, %r743, %r745;
	shr.s32 	%r747, %r746, 5;
	and.b32  	%r748, %r743, 31;
	mov.b32 	%r749, 1;
	shl.b32 	%r750, %r749, %r748;
	mul.wide.s32 	%rd209, %r747, 4;
	add.s64 	%rd210, %rd10, %rd209;
	ld.global.u32 	%r751, [%rd210];
	or.b32  	%r752, %r751, %r750;
	st.global.u32 	[%rd210], %r752;
	bra.uni 	$L__BB1_180;
$L__BB1_179:
	shr.s32 	%r753, %r165, 31;
	shr.u32 	%r754, %r753, 27;
	add.s32 	%r755, %r165, %r754;
	shr.s32 	%r756, %r755, 5;
	and.b32  	%r757, %r165, 31;
	mov.b32 	%r758, 1;
	shl.b32 	%r759, %r758, %r757;
	mul.wide.s32 	%rd211, %r756, 4;
	add.s64 	%rd212, %rd10, %rd211;
	ld.global.u32 	%r760, [%rd212];
	or.b32  	%r761, %r760, %r759;
	st.global.u32 	[%rd212], %r761;
$L__BB1_180:
	add.s32 	%r762, %r163, 2;
	add.s32 	%r166, %r164, 2;
	cvt.s64.s32 	%rd213, %r762;
	add.s64 	%rd214, %rd213, %rd9;
	shl.b64 	%rd215, %rd214, 2;
	add.s64 	%rd216, %rd2, %rd215;
	ld.global.u32 	%r763, [%rd216];
	setp.eq.s32 	%p45, %r763, 1;
	@%p45 bra 	$L__BB1_182;
	add.s32 	%r764, %r166, %r253;
	shr.s32 	%r765, %r764, 31;
	shr.u32 	%r766, %r765, 27;
	add.s32 	%r767, %r764, %r766;
	shr.s32 	%r768, %r767, 5;
	and.b32  	%r769, %r764, 31;
	mov.b32 	%r770, 1;
	shl.b32 	%r771, %r770, %r769;
	mul.wide.s32 	%rd217, %r768, 4;
	add.s64 	%rd218, %rd10, %rd217;
	ld.global.u32 	%r772, [%rd218];
	or.b32  	%r773, %r772, %r771;
	st.global.u32 	[%rd218], %r773;
	bra.uni 	$L__BB1_183;
$L__BB1_182:
	shr.s32 	%r774, %r166, 31;
	shr.u32 	%r775, %r774, 27;
	add.s32 	%r776, %r166, %r775;
	shr.s32 	%r777, %r776, 5;
	and.b32  	%r778, %r166, 31;
	mov.b32 	%r779, 1;
	shl.b32 	%r780, %r779, %r778;
	mul.wide.s32 	%rd219, %r777, 4;
	add.s64 	%rd220, %rd10, %rd219;
	ld.global.u32 	%r781, [%rd220];
	or.b32  	%r782, %r781, %r780;
	st.global.u32 	[%rd220], %r782;
$L__BB1_183:
	add.s32 	%r783, %r163, 3;
	add.s32 	%r167, %r164, 3;
	cvt.s64.s32 	%rd221, %r783;
	add.s64 	%rd222, %rd221, %rd9;
	shl.b64 	%rd223, %rd222, 2;
	add.s64 	%rd224, %rd2, %rd223;
	ld.global.u32 	%r784, [%rd224];
	setp.eq.s32 	%p46, %r784, 1;
	@%p46 bra 	$L__BB1_185;
	add.s32 	%r785, %r167, %r253;
	shr.s32 	%r786, %r785, 31;
	shr.u32 	%r787, %r786, 27;
	add.s32 	%r788, %r785, %r787;
	shr.s32 	%r789, %r788, 5;
	and.b32  	%r790, %r785, 31;
	mov.b32 	%r791, 1;
	shl.b32 	%r792, %r791, %r790;
	mul.wide.s32 	%rd225, %r789, 4;
	add.s64 	%rd226, %rd10, %rd225;
	ld.global.u32 	%r793, [%rd226];
	or.b32  	%r794, %r793, %r792;
	st.global.u32 	[%rd226], %r794;
	bra.uni 	$L__BB1_186;
$L__BB1_185:
	shr.s32 	%r795, %r167, 31;
	shr.u32 	%r796, %r795, 27;
	add.s32 	%r797, %r167, %r796;
	shr.s32 	%r798, %r797, 5;
	and.b32  	%r799, %r167, 31;
	mov.b32 	%r800, 1;
	shl.b32 	%r801, %r800, %r799;
	mul.wide.s32 	%rd227, %r798, 4;
	add.s64 	%rd228, %rd10, %rd227;
	ld.global.u32 	%r802, [%rd228];
	or.b32  	%r803, %r802, %r801;
	st.global.u32 	[%rd228], %r803;
$L__BB1_186:
	add.s32 	%r1742, %r1742, 4;
	setp.ne.s32 	%p47, %r1742, %r149;
	mov.u32 	%r1743, %r149;
	@%p47 bra 	$L__BB1_174;
$L__BB1_187:
	setp.eq.s32 	%p48, %r148, 0;
	@%p48 bra 	$L__BB1_199;
	add.s32 	%r170, %r1743, %r160;
	add.s32 	%r171, %r161, %r1743;
	cvt.s64.s32 	%rd229, %r170;
	add.s64 	%rd230, %rd229, %rd9;
	shl.b64 	%rd231, %rd230, 2;
	add.s64 	%rd232, %rd2, %rd231;
	ld.global.u32 	%r804, [%rd232];
	setp.eq.s32 	%p49, %r804, 1;
	@%p49 bra 	$L__BB1_190;
	add.s32 	%r805, %r171, %r253;
	shr.s32 	%r806, %r805, 31;
	shr.u32 	%r807, %r806, 27;
	add.s32 	%r808, %r805, %r807;
	shr.s32 	%r809, %r808, 5;
	and.b32  	%r810, %r805, 31;
	mov.b32 	%r811, 1;
	shl.b32 	%r812, %r811, %r810;
	mul.wide.s32 	%rd233, %r809, 4;
	add.s64 	%rd234, %rd10, %rd233;
	ld.global.u32 	%r813, [%rd234];
	or.b32  	%r814, %r813, %r812;
	st.global.u32 	[%rd234], %r814;
	bra.uni 	$L__BB1_191;
$L__BB1_190:
	shr.s32 	%r815, %r171, 31;
	shr.u32 	%r816, %r815, 27;
	add.s32 	%r817, %r171, %r816;
	shr.s32 	%r818, %r817, 5;
	and.b32  	%r819, %r171, 31;
	mov.b32 	%r820, 1;
	shl.b32 	%r821, %r820, %r819;
	mul.wide.s32 	%rd235, %r818, 4;
	add.s64 	%rd236, %rd10, %rd235;
	ld.global.u32 	%r822, [%rd236];
	or.b32  	%r823, %r822, %r821;
	st.global.u32 	[%rd236], %r823;
$L__BB1_191:
	setp.eq.s32 	%p50, %r148, 1;
	@%p50 bra 	$L__BB1_199;
	add.s32 	%r824, %r170, 1;
	add.s32 	%r172, %r171, 1;
	cvt.s64.s32 	%rd237, %r824;
	add.s64 	%rd238, %rd237, %rd9;
	shl.b64 	%rd239, %rd238, 2;
	add.s64 	%rd240, %rd2, %rd239;
	ld.global.u32 	%r825, [%rd240];
	setp.eq.s32 	%p51, %r825, 1;
	@%p51 bra 	$L__BB1_194;
	add.s32 	%r826, %r172, %r253;
	shr.s32 	%r827, %r826, 31;
	shr.u32 	%r828, %r827, 27;
	add.s32 	%r829, %r826, %r828;
	shr.s32 	%r830, %r829, 5;
	and.b32  	%r831, %r826, 31;
	mov.b32 	%r832, 1;
	shl.b32 	%r833, %r832, %r831;
	mul.wide.s32 	%rd241, %r830, 4;
	add.s64 	%rd242, %rd10, %rd241;
	ld.global.u32 	%r834, [%rd242];
	or.b32  	%r835, %r834, %r833;
	st.global.u32 	[%rd242], %r835;
	bra.uni 	$L__BB1_195;
$L__BB1_194:
	shr.s32 	%r836, %r172, 31;
	shr.u32 	%r837, %r836, 27;
	add.s32 	%r838, %r172, %r837;
	shr.s32 	%r839, %r838, 5;
	and.b32  	%r840, %r172, 31;
	mov.b32 	%r841, 1;
	shl.b32 	%r842, %r841, %r840;
	mul.wide.s32 	%rd243, %r839, 4;
	add.s64 	%rd244, %rd10, %rd243;
	ld.global.u32 	%r843, [%rd244];
	or.b32  	%r844, %r843, %r842;
	st.global.u32 	[%rd244], %r844;
$L__BB1_195:
	setp.eq.s32 	%p52, %r148, 2;
	@%p52 bra 	$L__BB1_199;
	add.s32 	%r845, %r170, 2;
	add.s32 	%r173, %r171, 2;
	cvt.s64.s32 	%rd245, %r845;
	add.s64 	%rd246, %rd245, %rd9;
	shl.b64 	%rd247, %rd246, 2;
	add.s64 	%rd248, %rd2, %rd247;
	ld.global.u32 	%r846, [%rd248];
	setp.eq.s32 	%p53, %r846, 1;
	@%p53 bra 	$L__BB1_198;
	add.s32 	%r847, %r173, %r253;
	shr.s32 	%r848, %r847, 31;
	shr.u32 	%r849, %r848, 27;
	add.s32 	%r850, %r847, %r849;
	shr.s32 	%r851, %r850, 5;
	and.b32  	%r852, %r847, 31;
	mov.b32 	%r853, 1;
	shl.b32 	%r854, %r853, %r852;
	mul.wide.s32 	%rd249, %r851, 4;
	add.s64 	%rd250, %rd10, %rd249;
	ld.global.u32 	%r855, [%rd250];
	or.b32  	%r856, %r855, %r854;
	st.global.u32 	[%rd250], %r856;
	bra.uni 	$L__BB1_199;
$L__BB1_198:
	shr.s32 	%r857, %r173, 31;
	shr.u32 	%r858, %r857, 27;
	add.s32 	%r859, %r173, %r858;
	shr.s32 	%r860, %r859, 5;
	and.b32  	%r861, %r173, 31;
	mov.b32 	%r862, 1;
	shl.b32 	%r863, %r862, %r861;
	mul.wide.s32 	%rd251, %r860, 4;
	add.s64 	%rd252, %rd10, %rd251;
	ld.global.u32 	%r864, [%rd252];
	or.b32  	%r865, %r864, %r863;
	st.global.u32 	[%rd252], %r865;
$L__BB1_199:
	add.s32 	%r1741, %r1741, 1;
	setp.ne.s32 	%p54, %r1741, %r256;
	@%p54 bra 	$L__BB1_172;
	add.s32 	%r1740, %r1740, 1;
	setp.ne.s32 	%p55, %r1740, %r257;
	@%p55 bra 	$L__BB1_171;
	add.s32 	%r1739, %r1739, %r4;
	add.s32 	%r1738, %r1738, %r256;
	setp.le.s32 	%p56, %r1738, %r6;
	@%p56 bra 	$L__BB1_170;
	add.s32 	%r1736, %r1736, 1;
	setp.ne.s32 	%p57, %r1736, %r146;
	@%p57 bra 	$L__BB1_169;
	add.s32 	%r1, %r1, %r2;
	setp.lt.s32 	%p58, %r1, %r252;
	@%p58 bra 	$L__BB1_168;
	bra.uni 	$L__BB1_258;
$L__BB1_204:
	ld.param.u32 	%r1687, [encode_param_9];
	setp.lt.s32 	%p29, %r1687, 1;
	@%p29 bra 	$L__BB1_258;
	ld.param.u32 	%r1688, [encode_param_9];
	ld.param.u32 	%r1677, [encode_param_4];
	sub.s32 	%r565, %r1677, %r257;
	add.s32 	%r180, %r565, 1;
	add.s32 	%r181, %r1688, -1;
	and.b32  	%r182, %r1688, 7;
	add.s32 	%r183, %r182, -1;
	and.b32  	%r184, %r1688, 3;
	and.b32  	%r185, %r1688, 2147483640;
	and.b32  	%r186, %r1688, 1;
$L__BB1_206:
	mul.lo.s32 	%r1748, %r5, %r1;
	mov.b32 	%r1745, 0;
$L__BB1_207:
	mov.b32 	%r1747, 0;
$L__BB1_208:
	setp.lt.u32 	%p30, %r181, 7;
	cvt.u64.u32 	%rd11, %r1748;
	mov.b32 	%r1751, 0;
	@%p30 bra 	$L__BB1_211;
	mov.b32 	%r1749, 0;
$L__BB1_210:
	.pragma "nounroll";
	add.s32 	%r570, %r1749, %r253;
	shr.s32 	%r571, %r570, 31;
	shr.u32 	%r572, %r571, 27;
	add.s32 	%r573, %r570, %r572;
	shr.s32 	%r574, %r573, 5;
	and.b32  	%r575, %r570, 31;
	mov.b32 	%r576, 1;
	shl.b32 	%r577, %r576, %r575;
	cvt.s64.s32 	%rd136, %r574;
	add.s64 	%rd137, %rd11, %rd136;
	shl.b64 	%rd138, %rd137, 2;
	add.s64 	%rd139, %rd1, %rd138;
	ld.global.u32 	%r578, [%rd139];
	or.b32  	%r579, %r578, %r577;
	st.global.u32 	[%rd139], %r579;
	add.s32 	%r580, %r570, 1;
	shr.s32 	%r581, %r580, 31;
	shr.u32 	%r582, %r581, 27;
	add.s32 	%r583, %r580, %r582;
	shr.s32 	%r584, %r583, 5;
	and.b32  	%r585, %r580, 31;
	shl.b32 	%r586, %r576, %r585;
	cvt.s64.s32 	%rd140, %r584;
	add.s64 	%rd141, %rd11, %rd140;
	shl.b64 	%rd142, %rd141, 2;
	add.s64 	%rd143, %rd1, %rd142;
	ld.global.u32 	%r587, [%rd143];
	or.b32  	%r588, %r587, %r586;
	st.global.u32 	[%rd143], %r588;
	add.s32 	%r589, %r570, 2;
	shr.s32 	%r590, %r589, 31;
	shr.u32 	%r591, %r590, 27;
	add.s32 	%r592, %r589, %r591;
	shr.s32 	%r593, %r592, 5;
	and.b32  	%r594, %r589, 31;
	shl.b32 	%r595, %r576, %r594;
	cvt.s64.s32 	%rd144, %r593;
	add.s64 	%rd145, %rd11, %rd144;
	shl.b64 	%rd146, %rd145, 2;
	add.s64 	%rd147, %rd1, %rd146;
	ld.global.u32 	%r596, [%rd147];
	or.b32  	%r597, %r596, %r595;
	st.global.u32 	[%rd147], %r597;
	add.s32 	%r598, %r570, 3;
	shr.s32 	%r599, %r598, 31;
	shr.u32 	%r600, %r599, 27;
	add.s32 	%r601, %r598, %r600;
	shr.s32 	%r602, %r601, 5;
	and.b32  	%r603, %r598, 31;
	shl.b32 	%r604, %r576, %r603;
	cvt.s64.s32 	%rd148, %r602;
	add.s64 	%rd149, %rd11, %rd148;
	shl.b64 	%rd150, %rd149, 2;
	add.s64 	%rd151, %rd1, %rd150;
	ld.global.u32 	%r605, [%rd151];
	or.b32  	%r606, %r605, %r604;
	st.global.u32 	[%rd151], %r606;
	add.s32 	%r607, %r570, 4;
	shr.s32 	%r608, %r607, 31;
	shr.u32 	%r609, %r608, 27;
	add.s32 	%r610, %r607, %r609;
	shr.s32 	%r611, %r610, 5;
	and.b32  	%r612, %r607, 31;
	shl.b32 	%r613, %r576, %r612;
	cvt.s64.s32 	%rd152, %r611;
	add.s64 	%rd153, %rd11, %rd152;
	shl.b64 	%rd154, %rd153, 2;
	add.s64 	%rd155, %rd1, %rd154;
	ld.global.u32 	%r614, [%rd155];
	or.b32  	%r615, %r614, %r613;
	st.global.u32 	[%rd155], %r615;
	add.s32 	%r616, %r570, 5;
	shr.s32 	%r617, %r616, 31;
	shr.u32 	%r618, %r617, 27;
	add.s32 	%r619, %r616, %r618;
	shr.s32 	%r620, %r619, 5;
	and.b32  	%r621, %r616, 31;
	shl.b32 	%r622, %r576, %r621;
	cvt.s64.s32 	%rd156, %r620;
	add.s64 	%rd157, %rd11, %rd156;
	shl.b64 	%rd158, %rd157, 2;
	add.s64 	%rd159, %rd1, %rd158;
	ld.global.u32 	%r623, [%rd159];
	or.b32  	%r624, %r623, %r622;
	st.global.u32 	[%rd159], %r624;
	add.s32 	%r625, %r570, 6;
	shr.s32 	%r626, %r625, 31;
	shr.u32 	%r627, %r626, 27;
	add.s32 	%r628, %r625, %r627;
	shr.s32 	%r629, %r628, 5;
	and.b32  	%r630, %r625, 31;
	shl.b32 	%r631, %r576, %r630;
	cvt.s64.s32 	%rd160, %r629;
	add.s64 	%rd161, %rd11, %rd160;
	shl.b64 	%rd162, %rd161, 2;
	add.s64 	%rd163, %rd1, %rd162;
	ld.global.u32 	%r632, [%rd163];
	or.b32  	%r633, %r632, %r631;
	st.global.u32 	[%rd163], %r633;
	add.s32 	%r634, %r570, 7;
	shr.s32 	%r635, %r634, 31;
	shr.u32 	%r636, %r635, 27;
	add.s32 	%r637, %r634, %r636;
	shr.s32 	%r638, %r637, 5;
	and.b32  	%r639, %r634, 31;
	shl.b32 	%r640, %r576, %r639;
	cvt.s64.s32 	%rd164, %r638;
	add.s64 	%rd165, %rd11, %rd164;
	shl.b64 	%rd166, %rd165, 2;
	add.s64 	%rd167, %rd1, %rd166;
	ld.global.u32 	%r641, [%rd167];
	or.b32  	%r642, %r641, %r640;
	st.global.u32 	[%rd167], %r642;
	add.s32 	%r1749, %r1749, 8;
	setp.ne.s32 	%p31, %r1749, %r185;
	mov.u32 	%r1751, %r185;
	@%p31 bra 	$L__BB1_210;
$L__BB1_211:
	setp.eq.s32 	%p32, %r182, 0;
	@%p32 bra 	$L__BB1_219;
	setp.lt.u32 	%p33, %r183, 3;
	@%p33 bra 	$L__BB1_214;
	add.s32 	%r643, %r1751, %r253;
	shr.s32 	%r644, %r643, 31;
	shr.u32 	%r645, %r644, 27;
	add.s32 	%r646, %r643, %r645;
	shr.s32 	%r647, %r646, 5;
	and.b32  	%r648, %r643, 31;
	mov.b32 	%r649, 1;
	shl.b32 	%r650, %r649, %r648;
	cvt.s64.s32 	%rd168, %r647;
	add.s64 	%rd169, %rd11, %rd168;
	shl.b64 	%rd170, %rd169, 2;
	add.s64 	%rd171, %rd1, %rd170;
	ld.global.u32 	%r651, [%rd171];
	or.b32  	%r652, %r651, %r650;
	st.global.u32 	[%rd171], %r652;
	add.s32 	%r653, %r643, 1;
	shr.s32 	%r654, %r653, 31;
	shr.u32 	%r655, %r654, 27;
	add.s32 	%r656, %r653, %r655;
	shr.s32 	%r657, %r656, 5;
	and.b32  	%r658, %r653, 31;
	shl.b32 	%r659, %r649, %r658;
	cvt.s64.s32 	%rd172, %r657;
	add.s64 	%rd173, %rd11, %rd172;
	shl.b64 	%rd174, %rd173, 2;
	add.s64 	%rd175, %rd1, %rd174;
	ld.global.u32 	%r660, [%rd175];
	or.b32  	%r661, %r660, %r659;
	st.global.u32 	[%rd175], %r661;
	add.s32 	%r662, %r643, 2;
	shr.s32 	%r663, %r662, 31;
	shr.u32 	%r664, %r663, 27;
	add.s32 	%r665, %r662, %r664;
	shr.s32 	%r666, %r665, 5;
	and.b32  	%r667, %r662, 31;
	shl.b32 	%r668, %r649, %r667;
	cvt.s64.s32 	%rd176, %r666;
	add.s64 	%rd177, %rd11, %rd176;
	shl.b64 	%rd178, %rd177, 2;
	add.s64 	%rd179, %rd1, %rd178;
	ld.global.u32 	%r669, [%rd179];
	or.b32  	%r670, %r669, %r668;
	st.global.u32 	[%rd179], %r670;
	add.s32 	%r671, %r643, 3;
	shr.s32 	%r672, %r671, 31;
	shr.u32 	%r673, %r672, 27;
	add.s32 	%r674, %r671, %r673;
	shr.s32 	%r675, %r674, 5;
	and.b32  	%r676, %r671, 31;
	shl.b32 	%r677, %r649, %r676;
	cvt.s64.s32 	%rd180, %r675;
	add.s64 	%rd181, %rd11, %rd180;
	shl.b64 	%rd182, %rd181, 2;
	add.s64 	%rd183, %rd1, %rd182;
	ld.global.u32 	%r678, [%rd183];
	or.b32  	%r679, %r678, %r677;
	st.global.u32 	[%rd183], %r679;
	add.s32 	%r1751, %r1751, 4;
$L__BB1_214:
	setp.eq.s32 	%p34, %r184, 0;
	@%p34 bra 	$L__BB1_219;
	setp.eq.s32 	%p35, %r184, 1;
	@%p35 bra 	$L__BB1_217;
	add.s32 	%r680, %r1751, %r253;
	shr.s32 	%r681, %r680, 31;
	shr.u32 	%r682, %r681, 27;
	add.s32 	%r683, %r680, %r682;
	shr.s32 	%r684, %r683, 5;
	and.b32  	%r685, %r680, 31;
	mov.b32 	%r686, 1;
	shl.b32 	%r687, %r686, %r685;
	cvt.s64.s32 	%rd184, %r684;
	add.s64 	%rd185, %rd11, %rd184;
	shl.b64 	%rd186, %rd185, 2;
	add.s64 	%rd187, %rd1, %rd186;
	ld.global.u32 	%r688, [%rd187];
	or.b32  	%r689, %r688, %r687;
	st.global.u32 	[%rd187], %r689;
	add.s32 	%r690, %r680, 1;
	shr.s32 	%r691, %r690, 31;
	shr.u32 	%r692, %r691, 27;
	add.s32 	%r693, %r690, %r692;
	shr.s32 	%r694, %r693, 5;
	and.b32  	%r695, %r690, 31;
	shl.b32 	%r696, %r686, %r695;
	cvt.s64.s32 	%rd188, %r694;
	add.s64 	%rd189, %rd11, %rd188;
	shl.b64 	%rd190, %rd189, 2;
	add.s64 	%rd191, %rd1, %rd190;
	ld.global.u32 	%r697, [%rd191];
	or.b32  	%r698, %r697, %r696;
	st.global.u32 	[%rd191], %r698;
	add.s32 	%r1751, %r1751, 2;
$L__BB1_217:
	setp.eq.s32 	%p36, %r186, 0;
	@%p36 bra 	$L__BB1_219;
	add.s32 	%r699, %r1751, %r253;
	shr.s32 	%r700, %r699, 31;
	shr.u32 	%r701, %r700, 27;
	add.s32 	%r702, %r699, %r701;
	shr.s32 	%r703, %r702, 5;
	and.b32  	%r704, %r699, 31;
	mov.b32 	%r705, 1;
	shl.b32 	%r706, %r705, %r704;
	cvt.s64.s32 	%rd192, %r703;
	add.s64 	%rd193, %rd11, %rd192;
	shl.b64 	%rd194, %rd193, 2;
	add.s64 	%rd195, %rd1, %rd194;
	ld.global.u32 	%r707, [%rd195];
	or.b32  	%r708, %r707, %r706;
	st.global.u32 	[%rd195], %r708;
$L__BB1_219:
	cvt.u32.u64 	%r709, %rd11;
	add.s32 	%r1748, %r709, %r4;
	add.s32 	%r1747, %r1747, %r256;
	setp.le.s32 	%p37, %r1747, %r6;
	@%p37 bra 	$L__BB1_208;
	add.s32 	%r1745, %r1745, 1;
	setp.ne.s32 	%p38, %r1745, %r180;
	@%p38 bra 	$L__BB1_207;
	add.s32 	%r1, %r1, %r2;
	setp.lt.s32 	%p39, %r1, %r252;
	@%p39 bra 	$L__BB1_206;
	bra.uni 	$L__BB1_258;
$L__BB1_222:
	ld.param.u32 	%r1685, [encode_param_9];
	setp.lt.s32 	%p17, %r1685, 1;
	@%p17 bra 	$L__BB1_258;
	ld.param.u32 	%r1686, [encode_param_9];
	ld.param.u32 	%r1676, [encode_param_4];
	sub.s32 	%r420, %r1676, %r257;
	add.s32 	%r204, %r420, 1;
	add.s32 	%r205, %r1686, -1;
	and.b32  	%r206, %r1686, 7;
	add.s32 	%r207, %r206, -1;
	and.b32  	%r208, %r1686, 3;
	and.b32  	%r209, %r1686, 2147483640;
	and.b32  	%r210, %r1686, 1;
$L__BB1_224:
	mul.lo.s32 	%r1757, %r5, %r1;
	mov.b32 	%r1754, 0;
$L__BB1_225:
	mov.b32 	%r1756, 0;
$L__BB1_226:
	setp.lt.u32 	%p18, %r205, 7;
	cvt.u64.u32 	%rd12, %r1757;
	mov.b32 	%r1760, 0;
	@%p18 bra 	$L__BB1_229;
	mov.b32 	%r1758, 0;
$L__BB1_228:
	.pragma "nounroll";
	add.s32 	%r425, %r1758, %r253;
	shr.s32 	%r426, %r425, 31;
	shr.u32 	%r427, %r426, 27;
	add.s32 	%r428, %r425, %r427;
	shr.s32 	%r429, %r428, 5;
	and.b32  	%r430, %r425, 31;
	mov.b32 	%r431, 1;
	shl.b32 	%r432, %r431, %r430;
	cvt.s64.s32 	%rd76, %r429;
	add.s64 	%rd77, %rd12, %rd76;
	shl.b64 	%rd78, %rd77, 2;
	add.s64 	%rd79, %rd1, %rd78;
	ld.global.u32 	%r433, [%rd79];
	or.b32  	%r434, %r433, %r432;
	st.global.u32 	[%rd79], %r434;
	add.s32 	%r435, %r425, 1;
	shr.s32 	%r436, %r435, 31;
	shr.u32 	%r437, %r436, 27;
	add.s32 	%r438, %r435, %r437;
	shr.s32 	%r439, %r438, 5;
	and.b32  	%r440, %r435, 31;
	shl.b32 	%r441, %r431, %r440;
	cvt.s64.s32 	%rd80, %r439;
	add.s64 	%rd81, %rd12, %rd80;
	shl.b64 	%rd82, %rd81, 2;
	add.s64 	%rd83, %rd1, %rd82;
	ld.global.u32 	%r442, [%rd83];
	or.b32  	%r443, %r442, %r441;
	st.global.u32 	[%rd83], %r443;
	add.s32 	%r444, %r425, 2;
	shr.s32 	%r445, %r444, 31;
	shr.u32 	%r446, %r445, 27;
	add.s32 	%r447, %r444, %r446;
	shr.s32 	%r448, %r447, 5;
	and.b32  	%r449, %r444, 31;
	shl.b32 	%r450, %r431, %r449;
	cvt.s64.s32 	%rd84, %r448;
	add.s64 	%rd85, %rd12, %rd84;
	shl.b64 	%rd86, %rd85, 2;
	add.s64 	%rd87, %rd1, %rd86;
	ld.global.u32 	%r451, [%rd87];
	or.b32  	%r452, %r451, %r450;
	st.global.u32 	[%rd87], %r452;
	add.s32 	%r453, %r425, 3;
	shr.s32 	%r454, %r453, 31;
	shr.u32 	%r455, %r454, 27;
	add.s32 	%r456, %r453, %r455;
	shr.s32 	%r457, %r456, 5;
	and.b32  	%r458, %r453, 31;
	shl.b32 	%r459, %r431, %r458;
	cvt.s64.s32 	%rd88, %r457;
	add.s64 	%rd89, %rd12, %rd88;
	shl.b64 	%rd90, %rd89, 2;
	add.s64 	%rd91, %rd1, %rd90;
	ld.global.u32 	%r460, [%rd91];
	or.b32  	%r461, %r460, %r459;
	st.global.u32 	[%rd91], %r461;
	add.s32 	%r462, %r425, 4;
	shr.s32 	%r463, %r462, 31;
	shr.u32 	%r464, %r463, 27;
	add.s32 	%r465, %r462, %r464;
	shr.s32 	%r466, %r465, 5;
	and.b32  	%r467, %r462, 31;
	shl.b32 	%r468, %r431, %r467;
	cvt.s64.s32 	%rd92, %r466;
	add.s64 	%rd93, %rd12, %rd92;
	shl.b64 	%rd94, %rd93, 2;
	add.s64 	%rd95, %rd1, %rd94;
	ld.global.u32 	%r469, [%rd95];
	or.b32  	%r470, %r469, %r468;
	st.global.u32 	[%rd95], %r470;
	add.s32 	%r471, %r425, 5;
	shr.s32 	%r472, %r471, 31;
	shr.u32 	%r473, %r472, 27;
	add.s32 	%r474, %r471, %r473;
	shr.s32 	%r475, %r474, 5;
	and.b32  	%r476, %r471, 31;
	shl.b32 	%r477, %r431, %r476;
	cvt.s64.s32 	%rd96, %r475;
	add.s64 	%rd97, %rd12, %rd96;
	shl.b64 	%rd98, %rd97, 2;
	add.s64 	%rd99, %rd1, %rd98;
	ld.global.u32 	%r478, [%rd99];
	or.b32  	%r479, %r478, %r477;
	st.global.u32 	[%rd99], %r479;
	add.s32 	%r480, %r425, 6;
	shr.s32 	%r481, %r480, 31;
	shr.u32 	%r482, %r481, 27;
	add.s32 	%r483, %r480, %r482;
	shr.s32 	%r484, %r483, 5;
	and.b32  	%r485, %r480, 31;
	shl.b32 	%r486, %r431, %r485;
	cvt.s64.s32 	%rd100, %r484;
	add.s64 	%rd101, %rd12, %rd100;
	shl.b64 	%rd102, %rd101, 2;
	add.s64 	%rd103, %rd1, %rd102;
	ld.global.u32 	%r487, [%rd103];
	or.b32  	%r488, %r487, %r486;
	st.global.u32 	[%rd103], %r488;
	add.s32 	%r489, %r425, 7;
	shr.s32 	%r490, %r489, 31;
	shr.u32 	%r491, %r490, 27;
	add.s32 	%r492, %r489, %r491;
	shr.s32 	%r493, %r492, 5;
	and.b32  	%r494, %r489, 31;
	shl.b32 	%r495, %r431, %r494;
	cvt.s64.s32 	%rd104, %r493;
	add.s64 	%rd105, %rd12, %rd104;
	shl.b64 	%rd106, %rd105, 2;
	add.s64 	%rd107, %rd1, %rd106;
	ld.global.u32 	%r496, [%rd107];
	or.b32  	%r497, %r496, %r495;
	st.global.u32 	[%rd107], %r497;
	add.s32 	%r1758, %r1758, 8;
	setp.ne.s32 	%p19, %r1758, %r209;
	mov.u32 	%r1760, %r209;
	@%p19 bra 	$L__BB1_228;
$L__BB1_229:
	setp.eq.s32 	%p20, %r206, 0;
	@%p20 bra 	$L__BB1_237;
	setp.lt.u32 	%p21, %r207, 3;
	@%p21 bra 	$L__BB1_232;
	add.s32 	%r498, %r1760, %r253;
	shr.s32 	%r499, %r498, 31;
	shr.u32 	%r500, %r499, 27;
	add.s32 	%r501, %r498, %r500;
	shr.s32 	%r502, %r501, 5;
	and.b32  	%r503, %r498, 31;
	mov.b32 	%r504, 1;
	shl.b32 	%r505, %r504, %r503;
	cvt.s64.s32 	%rd108, %r502;
	add.s64 	%rd109, %rd12, %rd108;
	shl.b64 	%rd110, %rd109, 2;
	add.s64 	%rd111, %rd1, %rd110;
	ld.global.u32 	%r506, [%rd111];
	or.b32  	%r507, %r506, %r505;
	st.global.u32 	[%rd111], %r507;
	add.s32 	%r508, %r498, 1;
	shr.s32 	%r509, %r508, 31;
	shr.u32 	%r510, %r509, 27;
	add.s32 	%r511, %r508, %r510;
	shr.s32 	%r512, %r511, 5;
	and.b32  	%r513, %r508, 31;
	shl.b32 	%r514, %r504, %r513;
	cvt.s64.s32 	%rd112, %r512;
	add.s64 	%rd113, %rd12, %rd112;
	shl.b64 	%rd114, %rd113, 2;
	add.s64 	%rd115, %rd1, %rd114;
	ld.global.u32 	%r515, [%rd115];
	or.b32  	%r516, %r515, %r514;
	st.global.u32 	[%rd115], %r516;
	add.s32 	%r517, %r498, 2;
	shr.s32 	%r518, %r517, 31;
	shr.u32 	%r519, %r518, 27;
	add.s32 	%r520, %r517, %r519;
	shr.s32 	%r521, %r520, 5;
	and.b32  	%r522, %r517, 31;
	shl.b32 	%r523, %r504, %r522;
	cvt.s64.s32 	%rd116, %r521;
	add.s64 	%rd117, %rd12, %rd116;
	shl.b64 	%rd118, %rd117, 2;
	add.s64 	%rd119, %rd1, %rd118;
	ld.global.u32 	%r524, [%rd119];
	or.b32  	%r525, %r524, %r523;
	st.global.u32 	[%rd119], %r525;
	add.s32 	%r526, %r498, 3;
	shr.s32 	%r527, %r526, 31;
	shr.u32 	%r528, %r527, 27;
	add.s32 	%r529, %r526, %r528;
	shr.s32 	%r530, %r529, 5;
	and.b32  	%r531, %r526, 31;
	shl.b32 	%r532, %r504, %r531;
	cvt.s64.s32 	%rd120, %r530;
	add.s64 	%rd121, %rd12, %rd120;
	shl.b64 	%rd122, %rd121, 2;
	add.s64 	%rd123, %rd1, %rd122;
	ld.global.u32 	%r533, [%rd123];
	or.b32  	%r534, %r533, %r532;
	st.global.u32 	[%rd123], %r534;
	add.s32 	%r1760, %r1760, 4;
$L__BB1_232:
	setp.eq.s32 	%p22, %r208, 0;
	@%p22 bra 	$L__BB1_237;
	setp.eq.s32 	%p23, %r208, 1;
	@%p23 bra 	$L__BB1_235;
	add.s32 	%r535, %r1760, %r253;
	shr.s32 	%r536, %r535, 31;
	shr.u32 	%r537, %r536, 27;
	add.s32 	%r538, %r535, %r537;
	shr.s32 	%r539, %r538, 5;
	and.b32  	%r540, %r535, 31;
	mov.b32 	%r541, 1;
	shl.b32 	%r542, %r541, %r540;
	cvt.s64.s32 	%rd124, %r539;
	add.s64 	%rd125, %rd12, %rd124;
	shl.b64 	%rd126, %rd125, 2;
	add.s64 	%rd127, %rd1, %rd126;
	ld.global.u32 	%r543, [%rd127];
	or.b32  	%r544, %r543, %r542;
	st.global.u32 	[%rd127], %r544;
	add.s32 	%r545, %r535, 1;
	shr.s32 	%r546, %r545, 31;
	shr.u32 	%r547, %r546, 27;
	add.s32 	%r548, %r545, %r547;
	shr.s32 	%r549, %r548, 5;
	and.b32  	%r550, %r545, 31;
	shl.b32 	%r551, %r541, %r550;
	cvt.s64.s32 	%rd128, %r549;
	add.s64 	%rd129, %rd12, %rd128;
	shl.b64 	%rd130, %rd129, 2;
	add.s64 	%rd131, %rd1, %rd130;
	ld.global.u32 	%r552, [%rd131];
	or.b32  	%r553, %r552, %r551;
	st.global.u32 	[%rd131], %r553;
	add.s32 	%r1760, %r1760, 2;
$L__BB1_235:
	setp.eq.s32 	%p24, %r210, 0;
	@%p24 bra 	$L__BB1_237;
	add.s32 	%r554, %r1760, %r253;
	shr.s32 	%r555, %r554, 31;
	shr.u32 	%r556, %r555, 27;
	add.s32 	%r557, %r554, %r556;
	shr.s32 	%r558, %r557, 5;
	and.b32  	%r559, %r554, 31;
	mov.b32 	%r560, 1;
	shl.b32 	%r561, %r560, %r559;
	cvt.s64.s32 	%rd132, %r558;
	add.s64 	%rd133, %rd12, %rd132;
	shl.b64 	%rd134, %rd133, 2;
	add.s64 	%rd135, %rd1, %rd134;
	ld.global.u32 	%r562, [%rd135];
	or.b32  	%r563, %r562, %r561;
	st.global.u32 	[%rd135], %r563;
$L__BB1_237:
	cvt.u32.u64 	%r564, %rd12;
	add.s32 	%r1757, %r564, %r4;
	add.s32 	%r1756, %r1756, %r256;
	setp.le.s32 	%p25, %r1756, %r6;
	@%p25 bra 	$L__BB1_226;
	add.s32 	%r1754, %r1754, 1;
	setp.ne.s32 	%p26, %r1754, %r204;
	@%p26 bra 	$L__BB1_225;
	add.s32 	%r1, %r1, %r2;
	setp.lt.s32 	%p27, %r1, %r252;
	@%p27 bra 	$L__BB1_224;
	bra.uni 	$L__BB1_258;
$L__BB1_240:
	ld.param.u32 	%r1683, [encode_param_9];
	setp.lt.s32 	%p5, %r1683, 1;
	@%p5 bra 	$L__BB1_258;
	ld.param.u32 	%r1684, [encode_param_9];
	ld.param.u32 	%r1675, [encode_param_4];
	sub.s32 	%r275, %r1675, %r257;
	add.s32 	%r228, %r275, 1;
	add.s32 	%r229, %r1684, -1;
	and.b32  	%r230, %r1684, 7;
	add.s32 	%r231, %r230, -1;
	and.b32  	%r232, %r1684, 3;
	and.b32  	%r233, %r1684, 2147483640;
	and.b32  	%r234, %r1684, 1;
$L__BB1_242:
	mul.lo.s32 	%r1766, %r5, %r1;
	mov.b32 	%r1763, 0;
$L__BB1_243:
	mov.b32 	%r1765, 0;
$L__BB1_244:
	setp.lt.u32 	%p6, %r229, 7;
	cvt.u64.u32 	%rd13, %r1766;
	mov.b32 	%r1769, 0;
	@%p6 bra 	$L__BB1_247;
	mov.b32 	%r1767, 0;
$L__BB1_246:
	.pragma "nounroll";
	add.s32 	%r280, %r1767, %r253;
	shr.s32 	%r281, %r280, 31;
	shr.u32 	%r282, %r281, 27;
	add.s32 	%r283, %r280, %r282;
	shr.s32 	%r284, %r283, 5;
	and.b32  	%r285, %r280, 31;
	mov.b32 	%r286, 1;
	shl.b32 	%r287, %r286, %r285;
	cvt.s64.s32 	%rd16, %r284;
	add.s64 	%rd17, %rd13, %rd16;
	shl.b64 	%rd18, %rd17, 2;
	add.s64 	%rd19, %rd1, %rd18;
	ld.global.u32 	%r288, [%rd19];
	or.b32  	%r289, %r288, %r287;
	st.global.u32 	[%rd19], %r289;
	add.s32 	%r290, %r280, 1;
	shr.s32 	%r291, %r290, 31;
	shr.u32 	%r292, %r291, 27;
	add.s32 	%r293, %r290, %r292;
	shr.s32 	%r294, %r293, 5;
	and.b32  	%r295, %r290, 31;
	shl.b32 	%r296, %r286, %r295;
	cvt.s64.s32 	%rd20, %r294;
	add.s64 	%rd21, %rd13, %rd20;
	shl.b64 	%rd22, %rd21, 2;
	add.s64 	%rd23, %rd1, %rd22;
	ld.global.u32 	%r297, [%rd23];
	or.b32  	%r298, %r297, %r296;
	st.global.u32 	[%rd23], %r298;
	add.s32 	%r299, %r280, 2;
	shr.s32 	%r300, %r299, 31;
	shr.u32 	%r301, %r300, 27;
	add.s32 	%r302, %r299, %r301;
	shr.s32 	%r303, %r302, 5;
	and.b32  	%r304, %r299, 31;
	shl.b32 	%r305, %r286, %r304;
	cvt.s64.s32 	%rd24, %r303;
	add.s64 	%rd25, %rd13, %rd24;
	shl.b64 	%rd26, %rd25, 2;
	add.s64 	%rd27, %rd1, %rd26;
	ld.global.u32 	%r306, [%rd27];
	or.b32  	%r307, %r306, %r305;
	st.global.u32 	[%rd27], %r307;
	add.s32 	%r308, %r280, 3;
	shr.s32 	%r309, %r308, 31;
	shr.u32 	%r310, %r309, 27;
	add.s32 	%r311, %r308, %r310;
	shr.s32 	%r312, %r311, 5;
	and.b32  	%r313, %r308, 31;
	shl.b32 	%r314, %r286, %r313;
	cvt.s64.s32 	%rd28, %r312;
	add.s64 	%rd29, %rd13, %rd28;
	shl.b64 	%rd30, %rd29, 2;
	add.s64 	%rd31, %rd1, %rd30;
	ld.global.u32 	%r315, [%rd31];
	or.b32  	%r316, %r315, %r314;
	st.global.u32 	[%rd31], %r316;
	add.s32 	%r317, %r280, 4;
	shr.s32 	%r318, %r317, 31;
	shr.u32 	%r319, %r318, 27;
	add.s32 	%r320, %r317, %r319;
	shr.s32 	%r321, %r320, 5;
	and.b32  	%r322, %r317, 31;
	shl.b32 	%r323, %r286, %r322;
	cvt.s64.s32 	%rd32, %r321;
	add.s64 	%rd33, %rd13, %rd32;
	shl.b64 	%rd34, %rd33, 2;
	add.s64 	%rd35, %rd1, %rd34;
	ld.global.u32 	%r324, [%rd35];
	or.b32  	%r325, %r324, %r323;
	st.global.u32 	[%rd35], %r325;
	add.s32 	%r326, %r280, 5;
	shr.s32 	%r327, %r326, 31;
	shr.u32 	%r328, %r327, 27;
	add.s32 	%r329, %r326, %r328;
	shr.s32 	%r330, %r329, 5;
	and.b32  	%r331, %r326, 31;
	shl.b32 	%r332, %r286, %r331;
	cvt.s64.s32 	%rd36, %r330;
	add.s64 	%rd37, %rd13, %rd36;
	shl.b64 	%rd38, %rd37, 2;
	add.s64 	%rd39, %rd1, %rd38;
	ld.global.u32 	%r333, [%rd39];
	or.b32  	%r334, %r333, %r332;
	st.global.u32 	[%rd39], %r334;
	add.s32 	%r335, %r280, 6;
	shr.s32 	%r336, %r335, 31;
	shr.u32 	%r337, %r336, 27;
	add.s32 	%r338, %r335, %r337;
	shr.s32 	%r339, %r338, 5;
	and.b32  	%r340, %r335, 31;
	shl.b32 	%r341, %r286, %r340;
	cvt.s64.s32 	%rd40, %r339;
	add.s64 	%rd41, %rd13, %rd40;
	shl.b64 	%rd42, %rd41, 2;
	add.s64 	%rd43, %rd1, %rd42;
	ld.global.u32 	%r342, [%rd43];
	or.b32  	%r343, %r342, %r341;
	st.global.u32 	[%rd43], %r343;
	add.s32 	%r344, %r280, 7;
	shr.s32 	%r345, %r344, 31;
	shr.u32 	%r346, %r345, 27;
	add.s32 	%r347, %r344, %r346;
	shr.s32 	%r348, %r347, 5;
	and.b32  	%r349, %r344, 31;
	shl.b32 	%r350, %r286, %r349;
	cvt.s64.s32 	%rd44, %r348;
	add.s64 	%rd45, %rd13, %rd44;
	shl.b64 	%rd46, %rd45, 2;
	add.s64 	%rd47, %rd1, %rd46;
	ld.global.u32 	%r351, [%rd47];
	or.b32  	%r352, %r351, %r350;
	st.global.u32 	[%rd47], %r352;
	add.s32 	%r1767, %r1767, 8;
	setp.ne.s32 	%p7, %r1767, %r233;
	mov.u32 	%r1769, %r233;
	@%p7 bra 	$L__BB1_246;
$L__BB1_247:
	setp.eq.s32 	%p8, %r230, 0;
	@%p8 bra 	$L__BB1_255;
	setp.lt.u32 	%p9, %r231, 3;
	@%p9 bra 	$L__BB1_250;
	add.s32 	%r353, %r1769, %r253;
	shr.s32 	%r354, %r353, 31;
	shr.u32 	%r355, %r354, 27;
	add.s32 	%r356, %r353, %r355;
	shr.s32 	%r357, %r356, 5;
	and.b32  	%r358, %r353, 31;
	mov.b32 	%r359, 1;
	shl.b32 	%r360, %r359, %r358;
	cvt.s64.s32 	%rd48, %r357;
	add.s64 	%rd49, %rd13, %rd48;
	shl.b64 	%rd50, %rd49, 2;
	add.s64 	%rd51, %rd1, %rd50;
	ld.global.u32 	%r361, [%rd51];
	or.b32  	%r362, %r361, %r360;
	st.global.u32 	[%rd51], %r362;
	add.s32 	%r363, %r353, 1;
	shr.s32 	%r364, %r363, 31;
	shr.u32 	%r365, %r364, 27;
	add.s32 	%r366, %r363, %r365;
	shr.s32 	%r367, %r366, 5;
	and.b32  	%r368, %r363, 31;
	shl.b32 	%r369, %r359, %r368;
	cvt.s64.s32 	%rd52, %r367;
	add.s64 	%rd53, %rd13, %rd52;
	shl.b64 	%rd54, %rd53, 2;
	add.s64 	%rd55, %rd1, %rd54;
	ld.global.u32 	%r370, [%rd55];
	or.b32  	%r371, %r370, %r369;
	st.global.u32 	[%rd55], %r371;
	add.s32 	%r372, %r353, 2;
	shr.s32 	%r373, %r372, 31;
	shr.u32 	%r374, %r373, 27;
	add.s32 	%r375, %r372, %r374;
	shr.s32 	%r376, %r375, 5;
	and.b32  	%r377, %r372, 31;
	shl.b32 	%r378, %r359, %r377;
	cvt.s64.s32 	%rd56, %r376;
	add.s64 	%rd57, %rd13, %rd56;
	shl.b64 	%rd58, %rd57, 2;
	add.s64 	%rd59, %rd1, %rd58;
	ld.global.u32 	%r379, [%rd59];
	or.b32  	%r380, %r379, %r378;
	st.global.u32 	[%rd59], %r380;
	add.s32 	%r381, %r353, 3;
	shr.s32 	%r382, %r381, 31;
	shr.u32 	%r383, %r382, 27;
	add.s32 	%r384, %r381, %r383;
	shr.s32 	%r385, %r384, 5;
	and.b32  	%r386, %r381, 31;
	shl.b32 	%r387, %r359, %r386;
	cvt.s64.s32 	%rd60, %r385;
	add.s64 	%rd61, %rd13, %rd60;
	shl.b64 	%rd62, %rd61, 2;
	add.s64 	%rd63, %rd1, %rd62;
	ld.global.u32 	%r388, [%rd63];
	or.b32  	%r389, %r388, %r387;
	st.global.u32 	[%rd63], %r389;
	add.s32 	%r1769, %r1769, 4;
$L__BB1_250:
	setp.eq.s32 	%p10, %r232, 0;
	@%p10 bra 	$L__BB1_255;
	setp.eq.s32 	%p11, %r232, 1;
	@%p11 bra 	$L__BB1_253;
	add.s32 	%r390, %r1769, %r253;
	shr.s32 	%r391, %r390, 31;
	shr.u32 	%r392, %r391, 27;
	add.s32 	%r393, %r390, %r392;
	shr.s32 	%r394, %r393, 5;
	and.b32  	%r395, %r390, 31;
	mov.b32 	%r396, 1;
	shl.b32 	%r397, %r396, %r395;
	cvt.s64.s32 	%rd64, %r394;
	add.s64 	%rd65, %rd13, %rd64;
	shl.b64 	%rd66, %rd65, 2;
	add.s64 	%rd67, %rd1, %rd66;
	ld.global.u32 	%r398, [%rd67];
	or.b32  	%r399, %r398, %r397;
	st.global.u32 	[%rd67], %r399;
	add.s32 	%r400, %r390, 1;
	shr.s32 	%r401, %r400, 31;
	shr.u32 	%r402, %r401, 27;
	add.s32 	%r403, %r400, %r402;
	shr.s32 	%r404, %r403, 5;
	and.b32  	%r405, %r400, 31;
	shl.b32 	%r406, %r396, %r405;
	cvt.s64.s32 	%rd68, %r404;
	add.s64 	%rd69, %rd13, %rd68;
	shl.b64 	%rd70, %rd69, 2;
	add.s64 	%rd71, %rd1, %rd70;
	ld.global.u32 	%r407, [%rd71];
	or.b32  	%r408, %r407, %r406;
	st.global.u32 	[%rd71], %r408;
	add.s32 	%r1769, %r1769, 2;
$L__BB1_253:
	setp.eq.s32 	%p12, %r234, 0;
	@%p12 bra 	$L__BB1_255;
	add.s32 	%r409, %r1769, %r253;
	shr.s32 	%r410, %r409, 31;
	shr.u32 	%r411, %r410, 27;
	add.s32 	%r412, %r409, %r411;
	shr.s32 	%r413, %r412, 5;
	and.b32  	%r414, %r409, 31;
	mov.b32 	%r415, 1;
	shl.b32 	%r416, %r415, %r414;
	cvt.s64.s32 	%rd72, %r413;
	add.s64 	%rd73, %rd13, %rd72;
	shl.b64 	%rd74, %rd73, 2;
	add.s64 	%rd75, %rd1, %rd74;
	ld.global.u32 	%r417, [%rd75];
	or.b32  	%r418, %r417, %r416;
	st.global.u32 	[%rd75], %r418;
$L__BB1_255:
	cvt.u32.u64 	%r419, %rd13;
	add.s32 	%r1766, %r419, %r4;
	add.s32 	%r1765, %r1765, %r256;
	setp.le.s32 	%p13, %r1765, %r6;
	@%p13 bra 	$L__BB1_244;
	add.s32 	%r1763, %r1763, 1;
	setp.ne.s32 	%p14, %r1763, %r228;
	@%p14 bra 	$L__BB1_243;
	add.s32 	%r1, %r1, %r2;
	setp.lt.s32 	%p15, %r1, %r252;
	@%p15 bra 	$L__BB1_242;
$L__BB1_258:
	ret;

}


// ===== COMPILED SASS (sm_100) =====

	.target	sm_100

	.elftype	@"ET_EXEC"


//--------------------- .note.nv.tkinfo           --------------------------
	.section	.note.nv.tkinfo,"",@"SHT_NOTE"
	.sectionflags	@"SHF_NOTE_NV_TKINFO"
	.tkinfo
        /*0018*/ 	.word	0x00000002
        /*0030*/ 	.string	""
        /*0030*/ 	.string	"ptxas"
        /*0030*/ 	.string	"Cuda compilation tools, release 13.0, V13.0.88"
        /*0030*/ 	.string	"Build cuda_13.0.r13.0/compiler.36424714_0"
        /*0030*/ 	.string	"-arch sm_100 -m 64 "



//--------------------- .note.nv.cuinfo           --------------------------
	.section	.note.nv.cuinfo,"",@"SHT_NOTE"
	.sectionflags	@"SHF_NOTE_NV_CUINFO"
        /*0018*/ 	.short	0x0002
        /*001a*/ 	.short	0x0064
        /*001c*/ 	.short	0x0082
	.zero		2


//--------------------- .nv.info                  --------------------------
	.section	.nv.info,"",@"SHT_CUDA_INFO"
	.align	4


	//----- nvinfo : EIATTR_REGCOUNT
	.align		4
        /*0000*/ 	.byte	0x04, 0x2f
        /*0002*/ 	.short	(.L_10 - .L_9)
	.align		4
.L_9:
        /*0004*/ 	.word	index@(prepare_encode)
        /*0008*/ 	.word	0x00000010


	//----- nvinfo : EIATTR_FRAME_SIZE
	.align		4
.L_10:
        /*000c*/ 	.byte	0x04, 0x11
        /*000e*/ 	.short	(.L_12 - .L_11)
	.align		4
.L_11:
        /*0010*/ 	.word	index@(prepare_encode)
        /*0014*/ 	.word	0x00000000


	//----- nvinfo : EIATTR_REGCOUNT
	.align		4
.L_12:
        /*0018*/ 	.byte	0x04, 0x2f
        /*001a*/ 	.short	(.L_14 - .L_13)
	.align		4
.L_13:
        /*001c*/ 	.word	index@(encode)
        /*0020*/ 	.word	0x00000020


	//----- nvinfo : EIATTR_FRAME_SIZE
	.align		4
.L_14:
        /*0024*/ 	.byte	0x04, 0x11
        /*0026*/ 	.short	(.L_16 - .L_15)
	.align		4
.L_15:
        /*0028*/ 	.word	index@(encode)
        /*002c*/ 	.word	0x00000000


	//----- nvinfo : EIATTR_MIN_STACK_SIZE
	.align		4
.L_16:
        /*0030*/ 	.byte	0x04, 0x12
        /*0032*/ 	.short	(.L_18 - .L_17)
	.align		4
.L_17:
        /*0034*/ 	.word	index@(encode)
        /*0038*/ 	.word	0x00000000


	//----- nvinfo : EIATTR_MIN_STACK_SIZE
	.align		4
.L_18:
        /*003c*/ 	.byte	0x04, 0x12
        /*003e*/ 	.short	(.L_20 - .L_19)
	.align		4
.L_19:
        /*0040*/ 	.word	index@(prepare_encode)
        /*0044*/ 	.word	0x00000000
.L_20:


//--------------------- .nv.compat                --------------------------
	.section	.nv.compat,"",@"SHT_CUDA_COMPAT_INFO"
	.align	4
        /*0000*/ 	.byte	0x02, 0x09, 0x00, 0x00, 0x02, 0x02, 0x01, 0x00, 0x02, 0x05, 0x05, 0x00, 0x03, 0x07, 0x01, 0x01
        /*0010*/ 	.byte	0x02, 0x03, 0x00, 0x00, 0x02, 0x06, 0x01, 0x00, 0x04, 0x0b, 0x08, 0x00, 0x09, 0x00, 0x00, 0x00
        /*0020*/ 	.byte	0x00, 0x00, 0x00, 0x00


//--------------------- .nv.info.encode           --------------------------
	.section	.nv.info.encode,"",@"SHT_CUDA_INFO"
	.sectionflags	@""
	.align	4


	//----- nvinfo : EIATTR_CUDA_API_VERSION
	.align		4
        /*0000*/ 	.byte	0x04, 0x37
        /*0002*/ 	.short	(.L_22 - .L_21)
.L_21:
        /*0004*/ 	.word	0x00000082


	//----- nvinfo : EIATTR_KPARAM_INFO
	.align		4
.L_22:
        /*0008*/ 	.byte	0x04, 0x17
        /*000a*/ 	.short	(.L_24 - .L_23)
.L_23:
        /*000c*/ 	.word	0x00000000
        /*0010*/ 	.short	0x0009
        /*0012*/ 	.short	0x002c
        /*0014*/ 	.byte	0x00, 0xf0, 0x11, 0x00


	//----- nvinfo : EIATTR_KPARAM_INFO
	.align		4
.L_24:
        /*0018*/ 	.byte	0x04, 0x17
        /*001a*/ 	.short	(.L_26 - .L_25)
.L_25:
        /*001c*/ 	.word	0x00000000
        /*0020*/ 	.short	0x0008
        /*0022*/ 	.short	0x0028
        /*0024*/ 	.byte	0x00, 0xf0, 0x11, 0x00


	//----- nvinfo : EIATTR_KPARAM_INFO
	.align		4
.L_26:
        /*0028*/ 	.byte	0x04, 0x17
        /*002a*/ 	.short	(.L_28 - .L_27)
.L_27:
        /*002c*/ 	.word	0x00000000
        /*0030*/ 	.short	0x0007
        /*0032*/ 	.short	0x0024
        /*0034*/ 	.byte	0x00, 0xf0, 0x11, 0x00


	//----- nvinfo : EIATTR_KPARAM_INFO
	.align		4
.L_28:
        /*0038*/ 	.byte	0x04, 0x17
        /*003a*/ 	.short	(.L_30 - .L_29)
.L_29:
        /*003c*/ 	.word	0x00000000
        /*0040*/ 	.short	0x0006
        /*0042*/ 	.short	0x0020
        /*0044*/ 	.byte	0x00, 0xf0, 0x11, 0x00


	//----- nvinfo : EIATTR_KPARAM_INFO
	.align		4
.L_30:
        /*0048*/ 	.byte	0x04, 0x17
        /*004a*/ 	.short	(.L_32 - .L_31)
.L_31:
        /*004c*/ 	.word	0x00000000
        /*0050*/ 	.short	0x0005
        /*0052*/ 	.short	0x001c
        /*0054*/ 	.byte	0x00, 0xf0, 0x11, 0x00


	//----- nvinfo : EIATTR_KPARAM_INFO
	.align		4
.L_32:
        /*0058*/ 	.byte	0x04, 0x17
        /*005a*/ 	.short	(.L_34 - .L_33)
.L_33:
        /*005c*/ 	.word	0x00000000
        /*0060*/ 	.short	0x0004
        /*0062*/ 	.short	0x0018
        /*0064*/ 	.byte	0x00, 0xf0, 0x11, 0x00


	//----- nvinfo : EIATTR_KPARAM_INFO
	.align		4
.L_34:
        /*0068*/ 	.byte	0x04, 0x17
        /*006a*/ 	.short	(.L_36 - .L_35)
.L_35:
        /*006c*/ 	.word	0x00000000
        /*0070*/ 	.short	0x0003
        /*0072*/ 	.short	0x0014
        /*0074*/ 	.byte	0x00, 0xf0, 0x11, 0x00


	//----- nvinfo : EIATTR_KPARAM_INFO
	.align		4
.L_36:
        /*0078*/ 	.byte	0x04, 0x17
        /*007a*/ 	.short	(.L_38 - .L_37)
.L_37:
        /*007c*/ 	.word	0x00000000
        /*0080*/ 	.short	0x0002
        /*0082*/ 	.short	0x0010
        /*0084*/ 	.byte	0x00, 0xf0, 0x11, 0x00


	//----- nvinfo : EIATTR_KPARAM_INFO
	.align		4
.L_38:
        /*0088*/ 	.byte	0x04, 0x17
        /*008a*/ 	.short	(.L_40 - .L_39)
.L_39:
        /*008c*/ 	.word	0x00000000
        /*0090*/ 	.short	0x0001
        /*0092*/ 	.short	0x0008
        /*0094*/ 	.byte	0x00, 0xf5, 0x21, 0x00


	//----- nvinfo : EIATTR_KPARAM_INFO
	.align		4
.L_40:
        /*0098*/ 	.byte	0x04, 0x17
        /*009a*/ 	.short	(.L_42 - .L_41)
.L_41:
        /*009c*/ 	.word	0x00000000
        /*00a0*/ 	.short	0x0000
        /*00a2*/ 	.short	0x0000
        /*00a4*/ 	.byte	0x00, 0xf5, 0x21, 0x00


	//----- nvinfo : EIATTR_SPARSE_MMA_MASK
	.align		4
.L_42:
        /*00a8*/ 	.byte	0x03, 0x50
        /*00aa*/ 	.short	0x0000


	//----- nvinfo : EIATTR_MAXREG_COUNT
	.align		4
        /*00ac*/ 	.byte	0x03, 0x1b
        /*00ae*/ 	.short	0x00ff


	//----- nvinfo : EIATTR_MERCURY_ISA_VERSION
	.align		4
        /*00b0*/ 	.byte	0x03, 0x5f
        /*00b2*/ 	.short	0x0101


	//----- nvinfo : EIATTR_VRC_CTA_INIT_COUNT
	.align		4
        /*00b4*/ 	.byte	0x02, 0x4a
	.zero		1
	.zero		1


	//----- nvinfo : EIATTR_EXIT_INSTR_OFFSETS
	.align		4
        /*00b8*/ 	.byte	0x04, 0x1c
        /*00ba*/ 	.short	(.L_44 - .L_43)


	//   ....[0]....
.L_43:
        /*00bc*/ 	.word	0x000000b0


	//   ....[1]....
        /*00c0*/ 	.word	0x00000120


	//   ....[2]....
        /*00c4*/ 	.word	0x00002390


	//   ....[3]....
        /*00c8*/ 	.word	0x00003ef0


	//   ....[4]....
        /*00cc*/ 	.word	0x00005a80


	//   ....[5]....
        /*00d0*/ 	.word	0x00006b50


	//   ....[6]....
        /*00d4*/ 	.word	0x00006b80


	//   ....[7]....
        /*00d8*/ 	.word	0x00007af0


	//   ....[8]....
        /*00dc*/ 	.word	0x00007b20


	//   ....[9]....
        /*00e0*/ 	.word	0x00008a90


	//   ....[10]....
        /*00e4*/ 	.word	0x00008ac0


	//   ....[11]....
        /*00e8*/ 	.word	0x00009a30


	//----- nvinfo : EIATTR_CRS_STACK_SIZE
	.align		4
.L_44:
        /*00ec*/ 	.byte	0x04, 0x1e
        /*00ee*/ 	.short	(.L_46 - .L_45)
.L_45:
        /*00f0*/ 	.word	0x00000000


	//----- nvinfo : EIATTR_CBANK_PARAM_SIZE
	.align		4
.L_46:
        /*00f4*/ 	.byte	0x03, 0x19
        /*00f6*/ 	.short	0x0030


	//----- nvinfo : EIATTR_PARAM_CBANK
	.align		4
        /*00f8*/ 	.byte	0x04, 0x0a
        /*00fa*/ 	.short	(.L_48 - .L_47)
	.align		4
.L_47:
        /*00fc*/ 	.word	index@(.nv.constant0.encode)
        /*0100*/ 	.short	0x0380
        /*0102*/ 	.short	0x0030


	//----- nvinfo : EIATTR_SW_WAR
	.align		4
.L_48:
        /*0104*/ 	.byte	0x04, 0x36
        /*0106*/ 	.short	(.L_50 - .L_49)
.L_49:
        /*0108*/ 	.word	0x00000008
.L_50:


//--------------------- .nv.info.prepare_encode   --------------------------
	.section	.nv.info.prepare_encode,"",@"SHT_CUDA_INFO"
	.sectionflags	@""
	.align	4


	//----- nvinfo : EIATTR_CUDA_API_VERSION
	.align		4
        /*0000*/ 	.byte	0x04, 0x37
        /*0002*/ 	.short	(.L_52 - .L_51)
.L_51:
        /*0004*/ 	.word	0x00000082


	//----- nvinfo : EIATTR_KPARAM_INFO
	.align		4
.L_52:
        /*0008*/ 	.byte	0x04, 0x17
        /*000a*/ 	.short	(.L_54 - .L_53)
.L_53:
        /*000c*/ 	.word	0x00000000
        /*0010*/ 	.short	0x0009
        /*0012*/ 	.short	0x002c
        /*0014*/ 	.byte	0x00, 0xf0, 0x11, 0x00


	//----- nvinfo : EIATTR_KPARAM_INFO
	.align		4
.L_54:
        /*0018*/ 	.byte	0x04, 0x17
        /*001a*/ 	.short	(.L_56 - .L_55)
.L_55:
        /*001c*/ 	.word	0x00000000
        /*0020*/ 	.short	0x0008
        /*0022*/ 	.short	0x0028
        /*0024*/ 	.byte	0x00, 0xf0, 0x11, 0x00


	//----- nvinfo : EIATTR_KPARAM_INFO
	.align		4
.L_56:
        /*0028*/ 	.byte	0x04, 0x17
        /*002a*/ 	.short	(.L_58 - .L_57)
.L_57:
        /*002c*/ 	.word	0x00000000
        /*0030*/ 	.short	0x0007
        /*0032*/ 	.short	0x0024
        /*0034*/ 	.byte	0x00, 0xf0, 0x11, 0x00


	//----- nvinfo : EIATTR_KPARAM_INFO
	.align		4
.L_58:
        /*0038*/ 	.byte	0x04, 0x17
        /*003a*/ 	.short	(.L_60 - .L_59)
.L_59:
        /*003c*/ 	.word	0x00000000
        /*0040*/ 	.short	0x0006
        /*0042*/ 	.short	0x0020
        /*0044*/ 	.byte	0x00, 0xf0, 0x11, 0x00


	//----- nvinfo : EIATTR_KPARAM_INFO
	.align		4
.L_60:
        /*0048*/ 	.byte	0x04, 0x17
        /*004a*/ 	.short	(.L_62 - .L_61)
.L_61:
        /*004c*/ 	.word	0x00000000
        /*0050*/ 	.short	0x0005
        /*0052*/ 	.short	0x001c
        /*0054*/ 	.byte	0x00, 0xf0, 0x11, 0x00


	//----- nvinfo : EIATTR_KPARAM_INFO
	.align		4
.L_62:
        /*0058*/ 	.byte	0x04, 0x17
        /*005a*/ 	.short	(.L_64 - .L_63)
.L_63:
        /*005c*/ 	.word	0x00000000
        /*0060*/ 	.short	0x0004
        /*0062*/ 	.short	0x0018
        /*0064*/ 	.byte	0x00, 0xf0, 0x11, 0x00


	//----- nvinfo : EIATTR_KPARAM_INFO
	.align		4
.L_64:
        /*0068*/ 	.byte	0x04, 0x17
        /*006a*/ 	.short	(.L_66 - .L_65)
.L_65:
        /*006c*/ 	.word	0x00000000
        /*0070*/ 	.short	0x0003
        /*0072*/ 	.short	0x0014
        /*0074*/ 	.byte	0x00, 0xf0, 0x11, 0x00


	//----- nvinfo : EIATTR_KPARAM_INFO
	.align		4
.L_66:
        /*0078*/ 	.byte	0x04, 0x17
        /*007a*/ 	.short	(.L_68 - .L_67)
.L_67:
        /*007c*/ 	.word	0x00000000
        /*0080*/ 	.short	0x0002
        /*0082*/ 	.short	0x0010
        /*0084*/ 	.byte	0x00, 0xf0, 0x11, 0x00


	//----- nvinfo : EIATTR_KPARAM_INFO
	.align		4
.L_68:
        /*0088*/ 	.byte	0x04, 0x17
        /*008a*/ 	.short	(.L_70 - .L_69)
.L_69:
        /*008c*/ 	.word	0x00000000
        /*0090*/ 	.short	0x0001
        /*0092*/ 	.short	0x0008
        /*0094*/ 	.byte	0x00, 0xf5, 0x21, 0x00


	//----- nvinfo : EIATTR_KPARAM_INFO
	.align		4
.L_70:
        /*0098*/ 	.byte	0x04, 0x17
        /*009a*/ 	.short	(.L_72 - .L_71)
.L_71:
        /*009c*/ 	.word	0x00000000
        /*00a0*/ 	.short	0x0000
        /*00a2*/ 	.short	0x0000
        /*00a4*/ 	.byte	0x00, 0xf5, 0x21, 0x00


	//----- nvinfo : EIATTR_SPARSE_MMA_MASK
	.align		4
.L_72:
        /*00a8*/ 	.byte	0x03, 0x50
        /*00aa*/ 	.short	0x0000


	//----- nvinfo : EIATTR_MAXREG_COUNT
	.align		4
        /*00ac*/ 	.byte	0x03, 0x1b
        /*00ae*/ 	.short	0x00ff


	//----- nvinfo : EIATTR_MERCURY_ISA_VERSION
	.align		4
        /*00b0*/ 	.byte	0x03, 0x5f
        /*00b2*/ 	.short	0x0101


	//----- nvinfo : EIATTR_VRC_CTA_INIT_COUNT
	.align		4
        /*00b4*/ 	.byte	0x02, 0x4a
	.zero		1
	.zero		1


	//----- nvinfo : EIATTR_EXIT_INSTR_OFFSETS
	.align		4
        /*00b8*/ 	.byte	0x04, 0x1c
        /*00ba*/ 	.short	(.L_74 - .L_73)


	//   ....[0]....
.L_73:
        /*00bc*/ 	.word	0x00000130


	//   ....[1]....
        /*00c0*/ 	.word	0x000003d0


	//   ....[2]....
        /*00c4*/ 	.word	0x000004a0


	//----- nvinfo : EIATTR_CRS_STACK_SIZE
	.align		4
.L_74:
        /*00c8*/ 	.byte	0x04, 0x1e
        /*00ca*/ 	.short	(.L_76 - .L_75)
.L_75:
        /*00cc*/ 	.word	0x00000000


	//----- nvinfo : EIATTR_CBANK_PARAM_SIZE
	.align		4
.L_76:
        /*00d0*/ 	.byte	0x03, 0x19
        /*00d2*/ 	.short	0x0030


	//----- nvinfo : EIATTR_PARAM_CBANK
	.align		4
        /*00d4*/ 	.byte	0x04, 0x0a
        /*00d6*/ 	.short	(.L_78 - .L_77)
	.align		4
.L_77:
        /*00d8*/ 	.word	index@(.nv.constant0.prepare_encode)
        /*00dc*/ 	.short	0x0380
        /*00de*/ 	.short	0x0030


	//----- nvinfo : EIATTR_SW_WAR
	.align		4
.L_78:
        /*00e0*/ 	.byte	0x04, 0x36
        /*00e2*/ 	.short	(.L_80 - .L_79)
.L_79:
        /*00e4*/ 	.word	0x00000008
.L_80:


//--------------------- .nv.callgraph             --------------------------
	.section	.nv.callgraph,"",@"SHT_CUDA_CALLGRAPH"
	.align	4
	.sectionentsize	8
	.align		4
        /*0000*/ 	.word	0x00000000
	.align		4
        /*0004*/ 	.word	0xffffffff
	.align		4
        /*0008*/ 	.word	0x00000000
	.align		4
        /*000c*/ 	.word	0xfffffffe
	.align		4
        /*0010*/ 	.word	0x00000000
	.align		4
        /*0014*/ 	.word	0xfffffffd
	.align		4
        /*0018*/ 	.word	0x00000000
	.align		4
        /*001c*/ 	.word	0xfffffffc


//--------------------- .nv.constant4             --------------------------
	.section	.nv.constant4,"a",@progbits
	.align	8
	.align		8
.nv.constant4:
        /*0000*/ 	.dword	precalc_xorwow_matrix
	.align		8
        /*0008*/ 	.dword	precalc_xorwow_offset_matrix
	.align		8
        /*0010*/ 	.dword	mrg32k3aM1
	.align		8
        /*0018*/ 	.dword	mrg32k3aM2
	.align		8
        /*0020*/ 	.dword	mrg32k3aM1SubSeq
	.align		8
        /*0028*/ 	.dword	mrg32k3aM2SubSeq
	.align		8
        /*0030*/ 	.dword	mrg32k3aM1Seq
	.align		8
        /*0038*/ 	.dword	mrg32k3aM2Seq


//--------------------- .nv.constant3             --------------------------
	.section	.nv.constant3,"a",@progbits
	.align	8
.nv.constant3:
	.type		__cr_lgamma_table,@object
	.size		__cr_lgamma_table,(.L_8 - __cr_lgamma_table)
__cr_lgamma_table:
        /*0000*/ 	.byte	0x00, 0x00, 0x00, 0x00, 0x00, 0x00, 0x00, 0x00, 0x00, 0x00, 0x00, 0x00, 0x00, 0x00, 0x00, 0x00
        /*0010*/ 	.byte	0xef, 0x39, 0xfa, 0xfe, 0x42, 0x2e, 0xe6, 0x3f, 0x02, 0x20, 0x2a, 0xfa, 0x0b, 0xab, 0xfc, 0x3f
        /*0020*/ 	.byte	0xf9, 0x2c, 0x92, 0x7c, 0xa7, 0x6c, 0x09, 0x40, 0xc9, 0x79, 0x44, 0x3c, 0x64, 0x26, 0x13, 0x40
        /*0030*/ 	.byte	0xca, 0x01, 0xcf, 0x3a, 0x27, 0x51, 0x1a, 0x40, 0x30, 0xcc, 0x2d, 0xf3, 0xe1, 0x0c, 0x21, 0x40
        /*0040*/ 	.byte	0x0d, 0xb7, 0xfc, 0x82, 0x8e, 0x35, 0x25, 0x40
.L_8:


//--------------------- .text.encode              --------------------------
	.section	.text.encode,"ax",@progbits
	.align	128
        .global         encode
        .type           encode,@function
        .size           encode,(.L_x_96 - encode)
        .other          encode,@"STO_CUDA_ENTRY STV_DEFAULT"
encode:
.text.encode:
[----:B------:R-:W-:Y:S01]  /*0000*/  LDC R1, c[0x0][0x37c] ;  /* 0x0000df00ff017b82 */ /* 0x000fe20000000800 */
[----:B------:R-:W0:Y:S07]  /*0010*/  S2R R3, SR_TID.X ;  /* 0x0000000000037919 */ /* 0x000e2e0000002100 */
[----:B------:R-:W0:Y:S01]  /*0020*/  S2UR UR4, SR_CTAID.X ;  /* 0x00000000000479c3 */ /* 0x000e220000002500 */
[----:B------:R-:W1:Y:S01]  /*0030*/  LDCU.64 UR12, c[0x0][0x390] ;  /* 0x00007200ff0c77ac */ /* 0x000e620008000a00 */
[----:B------:R-:W2:Y:S06]  /*0040*/  LDCU UR6, c[0x0][0x3a8] ;  /* 0x00007500ff0677ac */ /* 0x000eac0008000800 */
[----:B------:R-:W0:Y:S01]  /*0050*/  LDC R0, c[0x0][0x360] ;  /* 0x0000d800ff007b82 */ /* 0x000e220000000800 */
[----:B------:R-:W3:Y:S01]  /*0060*/  LDCU UR5, c[0x0][0x370] ;  /* 0x00006e00ff0577ac */ /* 0x000ee20008000800 */
[----:B--2---:R-:W-:Y:S01]  /*0070*/  UISETP.NE.AND UP0, UPT, UR6, URZ, UPT ;  /* 0x000000ff0600728c */ /* 0x004fe2000bf05270 */
[----:B0-----:R-:W-:-:S02]  /*0080*/  IMAD R3, R0, UR4, R3 ;  /* 0x0000000400037c24 */ /* 0x001fc4000f8e0203 */
[----:B---3--:R-:W-:-:S03]  /*0090*/  IMAD R0, R0, UR5, RZ ;  /* 0x0000000500007c24 */ /* 0x008fc6000f8e02ff */
[----:B-1----:R-:W-:-:S13]  /*00a0*/  ISETP.GE.AND P0, PT, R3, UR12, PT ;  /* 0x0000000c03007c0c */ /* 0x002fda000bf06270 */
[----:B------:R-:W-:Y:S05]  /*00b0*/  @P0 EXIT ;  /* 0x000000000000094d */ /* 0x000fea0003800000 */
[----:B------:R-:W0:Y:S01]  /*00c0*/  LDCU UR6, c[0x0][0x398] ;  /* 0x00007300ff0677ac */ /* 0x000e220008000800 */
[----:B------:R-:W0:Y:S02]  /*00d0*/  LDCU.64 UR14, c[0x0][0x3a0] ;  /* 0x00007400ff0e77ac */ /* 0x000e240008000a00 */
[----:B0-----:R-:W-:Y:S02]  /*00e0*/  UIADD3 UR4, UPT, UPT, UR6, -UR15, URZ ;  /* 0x8000000f06047290 */ /* 0x001fe4000fffe0ff */
[----:B------:R-:W-:-:S04]  /*00f0*/  UIADD3 UR5, UPT, UPT, UR13, -UR14, URZ ;  /* 0x8000000e0d057290 */ /* 0x000fc8000fffe0ff */
[----:B------:R-:W-:-:S06]  /*0100*/  ULOP3.LUT UR7, UR4, UR5, URZ, 0xfc, !UPT ;  /* 0x0000000504077292 */ /* 0x000fcc000f8efcff */
[----:B------:R-:W-:-:S13]  /*0110*/  ISETP.LE.AND P0, PT, RZ, UR7, PT ;  /* 0x00000007ff007c0c */ /* 0x000fda000bf03270 */
[----:B------:R-:W-:Y:S05]  /*0120*/  @!P0 EXIT ;  /* 0x000000000000894d */ /* 0x000fea0003800000 */
[----:B------:R-:W-:Y:S01]  /*0130*/  UISETP.GE.AND UP1, UPT, UR15, 0x1, UPT ;  /* 0x000000010f00788c */ /* 0x000fe2000bf26270 */
[----:B------:R-:W0:Y:S08]  /*0140*/  LDCU.64 UR10, c[0x0][0x358] ;  /* 0x00006b00ff0a77ac */ /* 0x000e300008000a00 */
[----:B------:R-:W-:Y:S05]  /*0150*/  BRA.U !UP1, `(.L_x_0) ;  /* 0x0000008909507547 */ /* 0x000fea000b800000 */
[----:B------:R-:W-:-:S09]  /*0160*/  UISETP.GE.AND UP1, UPT, UR14, 0x1, UPT ;  /* 0x000000010e00788c */ /* 0x000fd2000bf26270 */
[----:B------:R-:W-:Y:S05]  /*0170*/  BRA.U !UP1, `(.L_x_1) ;  /* 0x0000007909607547 */ /* 0x000fea000b800000 */
[----:B------:R-:W1:Y:S02]  /*0180*/  LDCU UR8, c[0x0][0x39c] ;  /* 0x00007380ff0877ac */ /* 0x000e640008000800 */
[----:B-1----:R-:W-:-:S09]  /*0190*/  UISETP.GE.AND UP1, UPT, UR8, 0x1, UPT ;  /* 0x000000010800788c */ /* 0x002fd2000bf26270 */
[----:B------:R-:W-:Y:S05]  /*01a0*/  BRA.U !UP1, `(.L_x_2) ;  /* 0x00000069096c7547 */ /* 0x000fea000b800000 */
[----:B------:R-:W1:Y:S01]  /*01b0*/  LDCU UR9, c[0x0][0x3ac] ;  /* 0x00007580ff0977ac */ /* 0x000e620008000800 */
[----:B------:R-:W-:Y:S02]  /*01c0*/  UIMAD UR4, UR13, UR6, URZ ;  /* 0x000000060d0472a4 */ /* 0x000fe4000f8e02ff */
[----:B------:R-:W-:Y:S02]  /*01d0*/  UIADD3 UR5, UPT, UPT, UR5, UR6, -UR15 ;  /* 0x0000000605057290 */ /* 0x000fe4000fffe80f */
[----:B------:R-:W-:Y:S02]  /*01e0*/  UIMAD UR4, UR4, UR8, URZ ;  /* 0x00000008040472a4 */ /* 0x000fe4000f8e02ff */
[----:B-1----:R-:W-:Y:S01]  /*01f0*/  UIADD3 UR5, UPT, UPT, UR5, UR9, URZ ;  /* 0x0000000905057290 */ /* 0x002fe2000fffe0ff */
[----:B------:R-:W-:Y:S11]  /*0200*/  BRA.U UP0, `(.L_x_3) ;  /* 0x0000003d003c7547 */ /* 0x000ff6000b800000 */
[----:B------:R-:W-:Y:S02]  /*0210*/  UISETP.GE.AND UP0, UPT, UR9, 0x1, UPT ;  /* 0x000000010900788c */ /* 0x000fe4000bf06270 */
[----:B------:R-:W-:-:S07]  /*0220*/  UIADD3 UR14, UPT, UPT, UR8, -0x1, URZ ;  /* 0xffffffff080e7890 */ /* 0x000fce000fffe0ff */
[----:B------:R-:W-:Y:S05]  /*0230*/  BRA.U !UP0, `(.L_x_4) ;  /* 0x0000002108587547 */ /* 0x000fea000b800000 */
[----:B------:R-:W-:Y:S02]  /*0240*/  ULOP3.LUT UR7, UR8, 0x7, URZ, 0xc0, !UPT ;  /* 0x0000000708077892 */ /* 0x000fe4000f8ec0ff */
[----:B------:R-:W-:Y:S02]  /*0250*/  UIADD3 UR6, UPT, UPT, UR9, -0x1, URZ ;  /* 0xffffffff09067890 */ /* 0x000fe4000fffe0ff */
[----:B------:R-:W-:Y:S02]  /*0260*/  UIADD3 UR7, UPT, UPT, UR7, -0x1, URZ ;  /* 0xffffffff07077890 */ /* 0x000fe4000fffe0ff */
[----:B------:R-:W-:Y:S02]  /*0270*/  ULOP3.LUT UR13, UR8, 0x3, URZ, 0xc0, !UPT ;  /* 0x00000003080d7892 */ /* 0x000fe4000f8ec0ff */
[----:B------:R-:W-:Y:S02]  /*0280*/  ULOP3.LUT UR8, UR8, 0x7ffffff8, URZ, 0xc0, !UPT ;  /* 0x7ffffff808087892 */ /* 0x000fe4000f8ec0ff */
[----:B------:R-:W-:-:S02]  /*0290*/  UISETP.GE.U32.AND UP1, UPT, UR6, 0x7, UPT ;  /* 0x000000070600788c */ /* 0x000fc4000bf26070 */
[----:B------:R-:W-:-:S11]  /*02a0*/  UISETP.GE.U32.AND UP0, UPT, UR7, 0x3, UPT ;  /* 0x000000030700788c */ /* 0x000fd6000bf06070 */
.L_x_26:
[----:B-1----:R-:W1:Y:S01]  /*02b0*/  LDCU UR6, c[0x0][0x3a8] ;  /* 0x00007500ff0677ac */ /* 0x002e620008000800 */
[----:B------:R-:W2:Y:S01]  /*02c0*/  LDC R2, c[0x0][0x394] ;  /* 0x0000e500ff027b82 */ /* 0x000ea20000000800 */
[----:B-1----:R-:W-:-:S04]  /*02d0*/  UISETP.NE.AND UP2, UPT, UR6, URZ, UPT ;  /* 0x000000ff0600728c */ /* 0x002fc8000bf45270 */
[----:B------:R-:W-:-:S06]  /*02e0*/  USEL UR6, URZ, 0x1, !UP2 ;  /* 0x00000001ff067887 */ /* 0x000fcc000d000000 */
[----:B--2---:R-:W-:-:S05]  /*02f0*/  SHF.L.U32 R4, R2, UR6, RZ ;  /* 0x0000000602047c19 */ /* 0x004fca00080006ff */
[----:B------:R-:W-:-:S05]  /*0300*/  VIADD R4, R4, 0xffffffff ;  /* 0xffffffff04047836 */ /* 0x000fca0000000000 */
[----:B------:R-:W-:-:S04]  /*0310*/  SHF.R.S32.HI R5, RZ, 0x1f, R4 ;  /* 0x0000001fff057819 */ /* 0x000fc80000011404 */
[----:B------:R-:W-:Y:S01]  /*0320*/  LEA.HI R5, R5, R4, RZ, 0x5 ;  /* 0x0000000405057211 */ /* 0x000fe200078f28ff */
[----:B------:R-:W-:-:S03]  /*0330*/  IMAD.MOV.U32 R4, RZ, RZ, RZ ;  /* 0x000000ffff047224 */ /* 0x000fc600078e00ff */
[----:B------:R-:W-:-:S05]  /*0340*/  LEA.HI.SX32 R5, R5, 0x1, 0x1b ;  /* 0x0000000105057811 */ /* 0x000fca00078fdaff */
[----:B------:R-:W-:-:S04]  /*0350*/  IMAD.SHL.U32 R6, R5, 0x2, RZ ;  /* 0x0000000205067824 */ /* 0x000fc800078e00ff */
[----:B0-----:R-:W-:-:S07]  /*0360*/  IMAD R5, R6, R3, RZ ;  /* 0x0000000306057224 */ /* 0x001fce00078e02ff */
.L_x_25:
[----:B01----:R-:W-:-:S07]  /*0370*/  IMAD.MOV.U32 R6, RZ, RZ, RZ ;  /* 0x000000ffff067224 */ /* 0x003fce00078e00ff */
.L_x_24:
[----:B-1----:R-:W1:Y:S01]  /*0380*/  LDC.64 R12, c[0x0][0x388] ;  /* 0x0000e200ff0c7b82 */ /* 0x002e620000000a00 */
[----:B------:R-:W-:Y:S02]  /*0390*/  IMAD.MOV.U32 R7, RZ, RZ, RZ ;  /* 0x000000ffff077224 */ /* 0x000fe400078e00ff */
[----:B-1----:R-:W-:Y:S01]  /*03a0*/  IMAD.WIDE.U32 R12, R5, 0x4, R12 ;  /* 0x00000004050c7825 */ /* 0x002fe200078e000c */
[----:B0-----:R-:W-:Y:S06]  /*03b0*/  BRA.U !UP1, `(.L_x_5) ;  /* 0x0000000509407547 */ /* 0x001fec000b800000 */
[----:B------:R-:W1:Y:S01]  /*03c0*/  LDC R7, c[0x0][0x3ac] ;  /* 0x0000eb00ff077b82 */ /* 0x000e620000000800 */
[----:B------:R-:W-:Y:S01]  /*03d0*/  VIADD R8, R2, 0x3 ;  /* 0x0000000302087836 */ /* 0x000fe20000000000 */
[----:B-1----:R-:W-:-:S05]  /*03e0*/  LOP3.LUT R7, R7, 0x7ffffff8, RZ, 0xc0, !PT ;  /* 0x7ffffff807077812 */ /* 0x002fca00078ec0ff */
[----:B------:R-:W-:-:S07]  /*03f0*/  IMAD.MOV R9, RZ, RZ, -R7 ;  /* 0x000000ffff097224 */ /* 0x000fce00078e0a07 */
.L_x_6:
[----:B------:R-:W-:-:S05]  /*0400*/  VIADD R14, R8, 0xfffffffd ;  /* 0xfffffffd080e7836 */ /* 0x000fca0000000000 */
[----:B-1----:R-:W-:-:S04]  /*0410*/  SHF.R.S32.HI R11, RZ, 0x1f, R14 ;  /* 0x0000001fff0b7819 */ /* 0x002fc8000001140e */
[----:B------:R-:W-:-:S04]  /*0420*/  LEA.HI R11, R11, R14, RZ, 0x5 ;  /* 0x0000000e0b0b7211 */ /* 0x000fc800078f28ff */
[----:B------:R-:W-:-:S05]  /*0430*/  SHF.R.S32.HI R11, RZ, 0x5, R11 ;  /* 0x00000005ff0b7819 */ /* 0x000fca000001140b */
[----:B------:R-:W-:-:S05]  /*0440*/  IMAD.WIDE R10, R11, 0x4, R12 ;  /* 0x000000040b0a7825 */ /* 0x000fca00078e020c */
[----:B0-----:R-:W2:Y:S01]  /*0450*/  LDG.E R17, desc[UR10][R10.64] ;  /* 0x0000000a0a117981 */ /* 0x001ea2000c1e1900 */
[----:B------:R-:W-:Y:S02]  /*0460*/  VIADD R18, R8, 0xfffffffe ;  /* 0xfffffffe08127836 */ /* 0x000fe40000000000 */
[----:B------:R-:W-:-:S03]  /*0470*/  IMAD.MOV.U32 R15, RZ, RZ, 0x1 ;  /* 0x00000001ff0f7424 */ /* 0x000fc600078e00ff */
[----:B------:R-:W-:Y:S02]  /*0480*/  SHF.R.S32.HI R19, RZ, 0x1f, R18 ;  /* 0x0000001fff137819 */ /* 0x000fe40000011412 */
[----:B------:R-:W-:Y:S02]  /*0490*/  SHF.L.W.U32 R14, R15, R14, RZ ;  /* 0x0000000e0f0e7219 */ /* 0x000fe40000000eff */
[----:B------:R-:W-:-:S04]  /*04a0*/  LEA.HI R19, R19, R18, RZ, 0x5 ;  /* 0x0000001213137211 */ /* 0x000fc800078f28ff */
[----:B------:R-:W-:Y:S02]  /*04b0*/  SHF.R.S32.HI R19, RZ, 0x5, R19 ;  /* 0x00000005ff137819 */ /* 0x000fe40000011413 */
[----:B--2---:R-:W-:-:S03]  /*04c0*/  LOP3.LUT R21, R17, R14, RZ, 0xfc, !PT ;  /* 0x0000000e11157212 */ /* 0x004fc600078efcff */
[----:B------:R-:W-:Y:S02]  /*04d0*/  IMAD.WIDE R16, R19, 0x4, R12 ;  /* 0x0000000413107825 */ /* 0x000fe400078e020c */
[----:B------:R0:W-:Y:S04]  /*04e0*/  STG.E desc[UR10][R10.64], R21 ;  /* 0x000000150a007986 */ /* 0x0001e8000c10190a */
[----:B------:R-:W2:Y:S01]  /*04f0*/  LDG.E R19, desc[UR10][R16.64] ;  /* 0x0000000a10137981 */ /* 0x000ea2000c1e1900 */
[----:B------:R-:W-:Y:S01]  /*0500*/  VIADD R14, R8, 0xffffffff ;  /* 0xffffffff080e7836 */ /* 0x000fe20000000000 */
[----:B------:R-:W-:-:S04]  /*0510*/  SHF.L.W.U32 R18, R15, R18, RZ ;  /* 0x000000120f127219 */ /* 0x000fc80000000eff */
[----:B------:R-:W-:-:S04]  /*0520*/  SHF.R.S32.HI R23, RZ, 0x1f, R14 ;  /* 0x0000001fff177819 */ /* 0x000fc8000001140e */
[----:B------:R-:W-:-:S04]  /*0530*/  LEA.HI R23, R23, R14, RZ, 0x5 ;  /* 0x0000000e17177211 */ /* 0x000fc800078f28ff */
[----:B------:R-:W-:Y:S02]  /*0540*/  SHF.R.S32.HI R25, RZ, 0x5, R23 ;  /* 0x00000005ff197819 */ /* 0x000fe40000011417 */
[----:B--2---:R-:W-:-:S03]  /*0550*/  LOP3.LUT R23, R19, R18, RZ, 0xfc, !PT ;  /* 0x0000001213177212 */ /* 0x004fc600078efcff */
[----:B------:R-:W-:Y:S02]  /*0560*/  IMAD.WIDE R18, R25, 0x4, R12 ;  /* 0x0000000419127825 */ /* 0x000fe400078e020c */
[----:B------:R1:W-:Y:S04]  /*0570*/  STG.E desc[UR10][R16.64], R23 ;  /* 0x0000001710007986 */ /* 0x0003e8000c10190a */
[----:B------:R-:W2:Y:S01]  /*0580*/  LDG.E R25, desc[UR10][R18.64] ;  /* 0x0000000a12197981 */ /* 0x000ea2000c1e1900 */
[----:B0-----:R-:W-:Y:S02]  /*0590*/  SHF.R.S32.HI R11, RZ, 0x1f, R8 ;  /* 0x0000001fff0b7819 */ /* 0x001fe40000011408 */
[----:B------:R-:W-:Y:S02]  /*05a0*/  SHF.L.W.U32 R14, R15, R14, RZ ;  /* 0x0000000e0f0e7219 */ /* 0x000fe40000000eff */
[----:B------:R-:W-:-:S04]  /*05b0*/  LEA.HI R11, R11, R8, RZ, 0x5 ;  /* 0x000000080b0b7211 */ /* 0x000fc800078f28ff */
[----:B------:R-:W-:-:S05]  /*05c0*/  SHF.R.S32.HI R11, RZ, 0x5, R11 ;  /* 0x00000005ff0b7819 */ /* 0x000fca000001140b */
[----:B------:R-:W-:Y:S01]  /*05d0*/  IMAD.WIDE R10, R11, 0x4, R12 ;  /* 0x000000040b0a7825 */ /* 0x000fe200078e020c */
[----:B--2---:R-:W-:-:S05]  /*05e0*/  LOP3.LUT R25, R25, R14, RZ, 0xfc, !PT ;  /* 0x0000000e19197212 */ /* 0x004fca00078efcff */
[----:B------:R0:W-:Y:S04]  /*05f0*/  STG.E desc[UR10][R18.64], R25 ;  /* 0x0000001912007986 */ /* 0x0001e8000c10190a */
[----:B------:R-:W2:Y:S01]  /*0600*/  LDG.E R21, desc[UR10][R10.64] ;  /* 0x0000000a0a157981 */ /* 0x000ea2000c1e1900 */
[----:B------:R-:W-:Y:S01]  /*0610*/  VIADD R20, R8, 0x1 ;  /* 0x0000000108147836 */ /* 0x000fe20000000000 */
[----:B------:R-:W-:-:S04]  /*0620*/  SHF.L.W.U32 R14, R15, R8, RZ ;  /* 0x000000080f0e7219 */ /* 0x000fc80000000eff */
[----:B-1----:R-:W-:-:S04]  /*0630*/  SHF.R.S32.HI R17, RZ, 0x1f, R20 ;  /* 0x0000001fff117819 */ /* 0x002fc80000011414 */
        /* <DEDUP_REMOVED lines=8> */
[----:B0-----:R-:W-:-:S04]  /*06c0*/  SHF.R.S32.HI R19, RZ, 0x1f, R14 ;  /* 0x0000001fff137819 */ /* 0x001fc8000001140e */
        /* <DEDUP_REMOVED lines=24> */
[----:B------:R-:W-:Y:S01]  /*0850*/  SHF.L.W.U32 R14, R15, R14, RZ ;  /* 0x0000000e0f0e7219 */ /* 0x000fe20000000eff */
[----:B------:R-:W-:Y:S02]  /*0860*/  VIADD R9, R9, 0x8 ;  /* 0x0000000809097836 */ /* 0x000fe40000000000 */
[----:B------:R-:W-:-:S03]  /*0870*/  VIADD R8, R8, 0x8 ;  /* 0x0000000808087836 */ /* 0x000fc60000000000 */
[----:B------:R-:W-:Y:S02]  /*0880*/  ISETP.NE.AND P0, PT, R9, RZ, PT ;  /* 0x000000ff0900720c */ /* 0x000fe40003f05270 */
[----:B--2---:R-:W-:-:S05]  /*0890*/  LOP3.LUT R23, R23, R14, RZ, 0xfc, !PT ;  /* 0x0000000e17177212 */ /* 0x004fca00078efcff */
[----:B------:R1:W-:Y:S06]  /*08a0*/  STG.E desc[UR10][R16.64], R23 ;  /* 0x0000001710007986 */ /* 0x0003ec000c10190a */
[----:B------:R-:W-:Y:S05]  /*08b0*/  @P0 BRA `(.L_x_6) ;  /* 0xfffffff800d00947 */ /* 0x000fea000383ffff */
.L_x_5:
[----:B------:R-:W2:Y:S02]  /*08c0*/  LDCU UR6, c[0x0][0x3ac] ;  /* 0x00007580ff0677ac */ /* 0x000ea40008000800 */
[----:B--2---:R-:W-:-:S04]  /*08d0*/  ULOP3.LUT UR6, UR6, 0x7, URZ, 0xc0, !UPT ;  /* 0x0000000706067892 */ /* 0x004fc8000f8ec0ff */
[----:B------:R-:W-:-:S09]  /*08e0*/  UISETP.NE.AND UP2, UPT, UR6, URZ, UPT ;  /* 0x000000ff0600728c */ /* 0x000fd2000bf45270 */
[----:B------:R-:W-:Y:S05]  /*08f0*/  BRA.U !UP2, `(.L_x_7) ;  /* 0x000000050a487547 */ /* 0x000fea000b800000 */
[----:B------:R-:W2:Y:S01]  /*0900*/  LDCU UR7, c[0x0][0x3ac] ;  /* 0x00007580ff0777ac */ /* 0x000ea20008000800 */
[----:B------:R-:W-:-:S04]  /*0910*/  UIADD3 UR6, UPT, UPT, UR6, -0x1, URZ ;  /* 0xffffffff06067890 */ /* 0x000fc8000fffe0ff */
[----:B------:R-:W-:Y:S02]  /*0920*/  UISETP.GE.U32.AND UP2, UPT, UR6, 0x3, UPT ;  /* 0x000000030600788c */ /* 0x000fe4000bf46070 */
[----:B--2---:R-:W-:-:S07]  /*0930*/  ULOP3.LUT UP3, UR9, UR7, 0x3, URZ, 0xc0, !UPT ;  /* 0x0000000307097892 */ /* 0x004fce000f86c0ff */
[----:B------:R-:W-:Y:S05]  /*0940*/  BRA.U !UP2, `(.L_x_8) ;  /* 0x000000010a9c7547 */ /* 0x000fea000b800000 */
[----:B------:R-:W2:Y:S02]  /*0950*/  LDCU UR6, c[0x0][0x394] ;  /* 0x00007280ff0677ac */ /* 0x000ea40008000800 */
[----:B--2---:R-:W-:-:S05]  /*0960*/  VIADD R14, R7, UR6 ;  /* 0x00000006070e7c36 */ /* 0x004fca0008000000 */
[----:B------:R-:W-:-:S04]  /*0970*/  SHF.R.S32.HI R9, RZ, 0x1f, R14 ;  /* 0x0000001fff097819 */ /* 0x000fc8000001140e */
[----:B------:R-:W-:-:S04]  /*0980*/  LEA.HI R9, R9, R14, RZ, 0x5 ;  /* 0x0000000e09097211 */ /* 0x000fc800078f28ff */
[----:B------:R-:W-:-:S05]  /*0990*/  SHF.R.S32.HI R9, RZ, 0x5, R9 ;  /* 0x00000005ff097819 */ /* 0x000fca0000011409 */
[----:B------:R-:W-:-:S05]  /*09a0*/  IMAD.WIDE R8, R9, 0x4, R12 ;  /* 0x0000000409087825 */ /* 0x000fca00078e020c */
[----:B01----:R-:W2:Y:S01]  /*09b0*/  LDG.E R11, desc[UR10][R8.64] ;  /* 0x0000000a080b7981 */ /* 0x003ea2000c1e1900 */
        /* <DEDUP_REMOVED lines=18> */
[----:B------:R-:W3:Y:S01]  /*0ae0*/  LDG.E R23, desc[UR10][R16.64] ;  /* 0x0000000a10177981 */ /* 0x000ee2000c1e1900 */
[----:B------:R-:W-:Y:S01]  /*0af0*/  VIADD R14, R14, 0x3 ;  /* 0x000000030e0e7836 */ /* 0x000fe20000000000 */
[----:B------:R-:W-:-:S04]  /*0b00*/  SHF.L.W.U32 R18, R15, R18, RZ ;  /* 0x000000120f127219 */ /* 0x000fc80000000eff */
[----:B0-----:R-:W-:-:S04]  /*0b10*/  SHF.R.S32.HI R9, RZ, 0x1f, R14 ;  /* 0x0000001fff097819 */ /* 0x001fc8000001140e */
[----:B------:R-:W-:-:S04]  /*0b20*/  LEA.HI R9, R9, R14, RZ, 0x5 ;  /* 0x0000000e09097211 */ /* 0x000fc800078f28ff */
[----:B------:R-:W-:-:S05]  /*0b30*/  SHF.R.S32.HI R9, RZ, 0x5, R9 ;  /* 0x00000005ff097819 */ /* 0x000fca0000011409 */
[----:B------:R-:W-:Y:S01]  /*0b40*/  IMAD.WIDE R8, R9, 0x4, R12 ;  /* 0x0000000409087825 */ /* 0x000fe200078e020c */
[----:B---3--:R-:W-:-:S05]  /*0b50*/  LOP3.LUT R23, R23, R18, RZ, 0xfc, !PT ;  /* 0x0000001217177212 */ /* 0x008fca00078efcff */
[----:B------:R2:W-:Y:S04]  /*0b60*/  STG.E desc[UR10][R16.64], R23 ;  /* 0x0000001710007986 */ /* 0x0005e8000c10190a */
[----:B------:R-:W3:Y:S01]  /*0b70*/  LDG.E R19, desc[UR10][R8.64] ;  /* 0x0000000a08137981 */ /* 0x000ee2000c1e1900 */
[----:B------:R-:W-:Y:S01]  /*0b80*/  SHF.L.W.U32 R14, R15, R14, RZ ;  /* 0x0000000e0f0e7219 */ /* 0x000fe20000000eff */
[----:B------:R-:W-:-:S03]  /*0b90*/  VIADD R7, R7, 0x4 ;  /* 0x0000000407077836 */ /* 0x000fc60000000000 */
[----:B---3--:R-:W-:-:S05]  /*0ba0*/  LOP3.LUT R19, R19, R14, RZ, 0xfc, !PT ;  /* 0x0000000e13137212 */ /* 0x008fca00078efcff */
[----:B------:R2:W-:Y:S02]  /*0bb0*/  STG.E desc[UR10][R8.64], R19 ;  /* 0x0000001308007986 */ /* 0x0005e4000c10190a */
.L_x_8:
[----:B------:R-:W-:Y:S05]  /*0bc0*/  BRA.U !UP3, `(.L_x_7) ;  /* 0x000000010b947547 */ /* 0x000fea000b800000 */
[----:B------:R-:W-:Y:S02]  /*0bd0*/  UISETP.NE.AND UP2, UPT, UR9, 0x1, UPT ;  /* 0x000000010900788c */ /* 0x000fe4000bf45270 */
[----:B------:R-:W-:-:S04]  /*0be0*/  ULOP3.LUT UR6, UR7, 0x1, URZ, 0xc0, !UPT ;  /* 0x0000000107067892 */ /* 0x000fc8000f8ec0ff */
[----:B------:R-:W-:-:S03]  /*0bf0*/  UISETP.NE.U32.AND UP3, UPT, UR6, 0x1, UPT ;  /* 0x000000010600788c */ /* 0x000fc6000bf65070 */
[----:B------:R-:W-:Y:S08]  /*0c00*/  BRA.U !UP2, `(.L_x_9) ;  /* 0x000000010a547547 */ /* 0x000ff0000b800000 */
[----:B------:R-:W1:Y:S02]  /*0c10*/  LDCU UR6, c[0x0][0x394] ;  /* 0x00007280ff0677ac */ /* 0x000e640008000800 */
[----:B-12---:R-:W-:-:S05]  /*0c20*/  VIADD R11, R7, UR6 ;  /* 0x00000006070b7c36 */ /* 0x006fca0008000000 */
[----:B------:R-:W-:-:S04]  /*0c30*/  SHF.R.S32.HI R8, RZ, 0x1f, R11 ;  /* 0x0000001fff087819 */ /* 0x000fc8000001140b */
        /* <DEDUP_REMOVED lines=14> */
[----:B------:R-:W-:Y:S01]  /*0d20*/  SHF.L.W.U32 R17, R16, R17, RZ ;  /* 0x0000001110117219 */ /* 0x000fe20000000eff */
[----:B------:R-:W-:-:S03]  /*0d30*/  VIADD R7, R7, 0x2 ;  /* 0x0000000207077836 */ /* 0x000fc60000000000 */
[----:B--2---:R-:W-:-:S05]  /*0d40*/  LOP3.LUT R17, R14, R17, RZ, 0xfc, !PT ;  /* 0x000000110e117212 */ /* 0x004fca00078efcff */
[----:B------:R3:W-:Y:S02]  /*0d50*/  STG.E desc[UR10][R10.64], R17 ;  /* 0x000000110a007986 */ /* 0x0007e4000c10190a */
.L_x_9:
[----:B------:R-:W-:Y:S05]  /*0d60*/  BRA.U UP3, `(.L_x_7) ;  /* 0x00000001032c7547 */ /* 0x000fea000b800000 */
[----:B------:R-:W4:Y:S02]  /*0d70*/  LDCU UR6, c[0x0][0x394] ;  /* 0x00007280ff0677ac */ /* 0x000f240008000800 */
[----:B----4-:R-:W-:-:S05]  /*0d80*/  VIADD R7, R7, UR6 ;  /* 0x0000000607077c36 */ /* 0x010fca0008000000 */
[----:B--23--:R-:W-:-:S04]  /*0d90*/  SHF.R.S32.HI R8, RZ, 0x1f, R7 ;  /* 0x0000001fff087819 */ /* 0x00cfc80000011407 */
[----:B------:R-:W-:-:S04]  /*0da0*/  LEA.HI R8, R8, R7, RZ, 0x5 ;  /* 0x0000000708087211 */ /* 0x000fc800078f28ff */
[----:B------:R-:W-:-:S05]  /*0db0*/  SHF.R.S32.HI R9, RZ, 0x5, R8 ;  /* 0x00000005ff097819 */ /* 0x000fca0000011408 */
[----:B------:R-:W-:-:S05]  /*0dc0*/  IMAD.WIDE R8, R9, 0x4, R12 ;  /* 0x0000000409087825 */ /* 0x000fca00078e020c */
[----:B01----:R-:W2:Y:S01]  /*0dd0*/  LDG.E R10, desc[UR10][R8.64] ;  /* 0x0000000a080a7981 */ /* 0x003ea2000c1e1900 */
[----:B------:R-:W-:-:S05]  /*0de0*/  IMAD.MOV.U32 R14, RZ, RZ, 0x1 ;  /* 0x00000001ff0e7424 */ /* 0x000fca00078e00ff */
[----:B------:R-:W-:-:S04]  /*0df0*/  SHF.L.W.U32 R7, R14, R7, RZ ;  /* 0x000000070e077219 */ /* 0x000fc80000000eff */
[----:B--2---:R-:W-:-:S05]  /*0e00*/  LOP3.LUT R7, R10, R7, RZ, 0xfc, !PT ;  /* 0x000000070a077212 */ /* 0x004fca00078efcff */
[----:B------:R4:W-:Y:S02]  /*0e10*/  STG.E desc[UR10][R8.64], R7 ;  /* 0x0000000708007986 */ /* 0x0009e4000c10190a */
.L_x_7:
[----:B----4-:R-:W-:-:S07]  /*0e20*/  IMAD.MOV.U32 R7, RZ, RZ, RZ ;  /* 0x000000ffff077224 */ /* 0x010fce00078e00ff */
.L_x_23:
[----:B------:R-:W4:Y:S01]  /*0e30*/  LDCU UR7, c[0x0][0x3a4] ;  /* 0x00007480ff0777ac */ /* 0x000f220008000800 */
[C---:B-123--:R-:W-:Y:S02]  /*0e40*/  IMAD.IADD R11, R7.reuse, 0x1, R4 ;  /* 0x00000001070b7824 */ /* 0x04efe400078e0204 */
[----:B------:R-:W-:Y:S01]  /*0e50*/  IMAD.MOV.U32 R8, RZ, RZ, R7 ;  /* 0x000000ffff087224 */ /* 0x000fe200078e0007 */
[----:B------:R-:W1:Y:S01]  /*0e60*/  LDCU UR6, c[0x0][0x394] ;  /* 0x00007280ff0677ac */ /* 0x000e620008000800 */
[----:B------:R-:W-:Y:S02]  /*0e70*/  VIADD R7, R7, 0x1 ;  /* 0x0000000107077836 */ /* 0x000fe40000000000 */
[----:B------:R-:W-:-:S03]  /*0e80*/  IMAD.MOV.U32 R9, RZ, RZ, RZ ;  /* 0x000000ffff097224 */ /* 0x000fc600078e00ff */
[----:B----4-:R-:W-:Y:S01]  /*0e90*/  ISETP.NE.AND P0, PT, R7, UR7, PT ;  /* 0x0000000707007c0c */ /* 0x010fe2000bf05270 */
[----:B01----:R-:W-:-:S12]  /*0ea0*/  IMAD R10, R11, UR6, R6 ;  /* 0x000000060b0a7c24 */ /* 0x003fd8000f8e0206 */
.L_x_22:
[----:B-1----:R-:W1:Y:S01]  /*0eb0*/  LDCU UR6, c[0x0][0x3a0] ;  /* 0x00007400ff0677ac */ /* 0x002e620008000800 */
[--C-:B------:R-:W-:Y:S02]  /*0ec0*/  IMAD.IADD R11, R10, 0x1, R9.reuse ;  /* 0x000000010a0b7824 */ /* 0x100fe400078e0209 */
[----:B------:R-:W-:Y:S01]  /*0ed0*/  IMAD.MOV.U32 R24, RZ, RZ, RZ ;  /* 0x000000ffff187224 */ /* 0x000fe200078e00ff */
[----:B------:R-:W2:Y:S01]  /*0ee0*/  LDCU UR7, c[0x0][0x39c] ;  /* 0x00007380ff0777ac */ /* 0x000ea20008000800 */
[----:B------:R-:W-:Y:S01]  /*0ef0*/  UISETP.GE.U32.AND UP2, UPT, UR14, 0x7, UPT ;  /* 0x000000070e00788c */ /* 0x000fe2000bf46070 */
[----:B-1----:R-:W-:Y:S02]  /*0f00*/  IMAD R21, R8, UR6, R9 ;  /* 0x0000000608157c24 */ /* 0x002fe4000f8e0209 */
[----:B------:R-:W-:Y:S02]  /*0f10*/  VIADD R9, R9, 0x1 ;  /* 0x0000000109097836 */ /* 0x000fe40000000000 */
[----:B--2---:R-:W-:-:S03]  /*0f20*/  IMAD.U32 R20, RZ, RZ, UR7 ;  /* 0x00000007ff147e24 */ /* 0x004fc6000f8e00ff */
[----:B------:R-:W-:Y:S01]  /*0f30*/  ISETP.NE.AND P1, PT, R9, UR6, PT ;  /* 0x0000000609007c0c */ /* 0x000fe2000bf25270 */
[----:B------:R-:W-:Y:S01]  /*0f40*/  IMAD R21, R21, R20, UR5 ;  /* 0x0000000515157e24 */ /* 0x000fe2000f8e0214 */
[----:B0-----:R-:W-:Y:S11]  /*0f50*/  BRA.U !UP2, `(.L_x_10) ;  /* 0x000000090a507547 */ /* 0x001ff6000b800000 */
[----:B------:R-:W-:-:S07]  /*0f60*/  IMAD.MOV.U32 R22, RZ, RZ, RZ ;  /* 0x000000ffff167224 */ /* 0x000fce00078e00ff */
.L_x_13:
[----:B------:R-:W1:Y:S01]  /*0f70*/  LDCU UR9, c[0x0][0x39c] ;  /* 0x00007380ff0977ac */ /* 0x000e620008000800 */
[----:B------:R-:W-:Y:S01]  /*0f80*/  IMAD R25, R3, UR4, RZ ;  /* 0x0000000403197c24 */ /* 0x000fe2000f8e02ff */
[----:B------:R-:W2:Y:S01]  /*0f90*/  LDCU.64 UR6, c[0x0][0x380] ;  /* 0x00007000ff0677ac */ /* 0x000ea20008000a00 */
[----:B-1----:R-:W-:-:S04]  /*0fa0*/  IMAD.U32 R20, RZ, RZ, UR9 ;  /* 0x00000009ff147e24 */ /* 0x002fc8000f8e00ff */
[----:B------:R-:W-:-:S05]  /*0fb0*/  IMAD R24, R11, R20, R22 ;  /* 0x000000140b187224 */ /* 0x000fca00078e0216 */
[----:B0-----:R-:W-:-:S04]  /*0fc0*/  IADD3 R15, P2, PT, R25, R24, RZ ;  /* 0x00000018190f7210 */ /* 0x001fc80007f5e0ff */
[----:B------:R-:W-:Y:S02]  /*0fd0*/  LEA.HI.X.SX32 R16, R24, RZ, 0x1, P2 ;  /* 0x000000ff18107211 */ /* 0x000fe400010f0eff */
[----:B--2---:R-:W-:-:S04]  /*0fe0*/  LEA R14, P2, R15, UR6, 0x2 ;  /* 0x000000060f0e7c11 */ /* 0x004fc8000f8410ff */
[----:B------:R-:W-:-:S05]  /*0ff0*/  LEA.HI.X R15, R15, UR7, R16, 0x2, P2 ;  /* 0x000000070f0f7c11 */ /* 0x000fca00090f1410 */
[----:B0-----:R-:W2:Y:S01]  /*1000*/  LDG.E R14, desc[UR10][R14.64] ;  /* 0x0000000a0e0e7981 */ /* 0x001ea2000c1e1900 */
[----:B------:R-:W-:Y:S01]  /*1010*/  IMAD.IADD R23, R21, 0x1, R22 ;  /* 0x0000000115177824 */ /* 0x000fe200078e0216 */
[----:B--2---:R-:W-:-:S13]  /*1020*/  ISETP.NE.AND P2, PT, R14, 0x1, PT ;  /* 0x000000010e00780c */ /* 0x004fda0003f45270 */
[----:B------:R-:W-:-:S04]  /*1030*/  @!P2 SHF.R.S32.HI R16, RZ, 0x1f, R23 ;  /* 0x0000001fff10a819 */ /* 0x000fc80000011417 */
[----:B------:R-:W-:-:S04]  /*1040*/  @!P2 LEA.HI R16, R16, R23, RZ, 0x5 ;  /* 0x000000171010a211 */ /* 0x000fc800078f28ff */
[----:B------:R-:W-:-:S05]  /*1050*/  @!P2 SHF.R.S32.HI R17, RZ, 0x5, R16 ;  /* 0x00000005ff11a819 */ /* 0x000fca0000011410 */
[----:B------:R-:W-:-:S05]  /*1060*/  @!P2 IMAD.WIDE R16, R17, 0x4, R12 ;  /* 0x000000041110a825 */ /* 0x000fca00078e020c */
[----:B------:R-:W2:Y:S01]  /*1070*/  @!P2 LDG.E R19, desc[UR10][R16.64] ;  /* 0x0000000a1013a981 */ /* 0x000ea2000c1e1900 */
[----:B------:R-:W-:Y:S02]  /*1080*/  VIADD R18, R24, 0x1 ;  /* 0x0000000118127836 */ /* 0x000fe40000000000 */
[----:B------:R-:W-:-:S03]  /*1090*/  @!P2 IMAD.MOV.U32 R28, RZ, RZ, 0x1 ;  /* 0x00000001ff1ca424 */ /* 0x000fc600078e00ff */
[----:B------:R-:W-:-:S04]  /*10a0*/  IADD3 R26, P3, PT, R25, R18, RZ ;  /* 0x00000012191a7210 */ /* 0x000fc80007f7e0ff */
[----:B------:R-:W-:Y:S02]  /*10b0*/  LEA.HI.X.SX32 R15, R18, RZ, 0x1, P3 ;  /* 0x000000ff120f7211 */ /* 0x000fe400018f0eff */
[----:B------:R-:W-:Y:S02]  /*10c0*/  @!P2 SHF.L.W.U32 R18, R28, R23, RZ ;  /* 0x000000171c12a219 */ /* 0x000fe40000000eff */
[----:B------:R-:W-:-:S04]  /*10d0*/  LEA R14, P3, R26, UR6, 0x2 ;  /* 0x000000061a0e7c11 */ /* 0x000fc8000f8610ff */
[----:B------:R-:W-:Y:S02]  /*10e0*/  LEA.HI.X R15, R26, UR7, R15, 0x2, P3 ;  /* 0x000000071a0f7c11 */ /* 0x000fe400098f140f */
[----:B--2---:R-:W-:-:S05]  /*10f0*/  @!P2 LOP3.LUT R27, R19, R18, RZ, 0xfc, !PT ;  /* 0x00000012131ba212 */ /* 0x004fca00078efcff */
[----:B------:R0:W-:Y:S04]  /*1100*/  @!P2 STG.E desc[UR10][R16.64], R27 ;  /* 0x0000001b1000a986 */ /* 0x0001e8000c10190a */
[----:B------:R-:W2:Y:S02]  /*1110*/  LDG.E R14, desc[UR10][R14.64] ;  /* 0x0000000a0e0e7981 */ /* 0x000ea4000c1e1900 */
[----:B--2---:R-:W-:-:S13]  /*1120*/  ISETP.NE.AND P2, PT, R14, 0x1, PT ;  /* 0x000000010e00780c */ /* 0x004fda0003f45270 */
[----:B------:R-:W-:-:S05]  /*1130*/  @!P2 VIADD R28, R23, 0x1 ;  /* 0x00000001171ca836 */ /* 0x000fca0000000000 */
[----:B------:R-:W-:-:S04]  /*1140*/  @!P2 SHF.R.S32.HI R19, RZ, 0x1f, R28 ;  /* 0x0000001fff13a819 */ /* 0x000fc8000001141c */
[----:B------:R-:W-:-:S04]  /*1150*/  @!P2 LEA.HI R19, R19, R28, RZ, 0x5 ;  /* 0x0000001c1313a211 */ /* 0x000fc800078f28ff */
[----:B------:R-:W-:-:S05]  /*1160*/  @!P2 SHF.R.S32.HI R19, RZ, 0x5, R19 ;  /* 0x00000005ff13a819 */ /* 0x000fca0000011413 */
[----:B------:R-:W-:-:S05]  /*1170*/  @!P2 IMAD.WIDE R18, R19, 0x4, R12 ;  /* 0x000000041312a825 */ /* 0x000fca00078e020c */
[----:B------:R-:W2:Y:S01]  /*1180*/  @!P2 LDG.E R26, desc[UR10][R18.64] ;  /* 0x0000000a121aa981 */ /* 0x000ea2000c1e1900 */
[----:B------:R-:W-:Y:S02]  /*1190*/  VIADD R29, R24, 0x2 ;  /* 0x00000002181d7836 */ /* 0x000fe40000000000 */
[----:B------:R-:W-:-:S03]  /*11a0*/  @!P2 IMAD.MOV.U32 R15, RZ, RZ, 0x1 ;  /* 0x00000001ff0fa424 */ /* 0x000fc600078e00ff */
[----:B0-----:R-:W-:Y:S02]  /*11b0*/  IADD3 R16, P3, PT, R25, R29, RZ ;  /* 0x0000001d19107210 */ /* 0x001fe40007f7e0ff */
[----:B------:R-:W-:Y:S02]  /*11c0*/  @!P2 SHF.L.W.U32 R17, R15, R28, RZ ;  /* 0x0000001c0f11a219 */ /* 0x000fe40000000eff */
[----:B------:R-:W-:Y:S02]  /*11d0*/  LEA.HI.X.SX32 R29, R29, RZ, 0x1, P3 ;  /* 0x000000ff1d1d7211 */ /* 0x000fe400018f0eff */
        /* <DEDUP_REMOVED lines=81> */
[----:B0-----:R-:W-:-:S03]  /*16f0*/  @!P2 IMAD.MOV.U32 R19, RZ, RZ, 0x1 ;  /* 0x00000001ff13a424 */ /* 0x001fc600078e00ff */
[----:B------:R-:W-:Y:S02]  /*1700*/  IADD3 R25, P3, PT, R25, R24, RZ ;  /* 0x0000001819197210 */ /* 0x000fe40007f7e0ff */
[----:B------:R-:W-:Y:S02]  /*1710*/  @!P2 SHF.L.W.U32 R26, R19, R26, RZ ;  /* 0x0000001a131aa219 */ /* 0x000fe40000000eff */
[----:B------:R-:W-:Y:S02]  /*1720*/  LEA.HI.X.SX32 R24, R24, RZ, 0x1, P3 ;  /* 0x000000ff18187211 */ /* 0x000fe400018f0eff */
[----:B------:R-:W-:-:S04]  /*1730*/  LEA R14, P3, R25, UR6, 0x2 ;  /* 0x00000006190e7c11 */ /* 0x000fc8000f8610ff */
[----:B------:R-:W-:Y:S02]  /*1740*/  LEA.HI.X R15, R25, UR7, R24, 0x2, P3 ;  /* 0x00000007190f7c11 */ /* 0x000fe400098f1418 */
[----:B--2---:R-:W-:-:S05]  /*1750*/  @!P2 LOP3.LUT R27, R27, R26, RZ, 0xfc, !PT ;  /* 0x0000001a1b1ba212 */ /* 0x004fca00078efcff */
[----:B------:R0:W-:Y:S04]  /*1760*/  @!P2 STG.E desc[UR10][R16.64], R27 ;  /* 0x0000001b1000a986 */ /* 0x0001e8000c10190a */
[----:B------:R-:W2:Y:S01]  /*1770*/  LDG.E R14, desc[UR10][R14.64] ;  /* 0x0000000a0e0e7981 */ /* 0x000ea2000c1e1900 */
[----:B------:R-:W-:Y:S01]  /*1780*/  VIADD R22, R22, 0x8 ;  /* 0x0000000816167836 */ /* 0x000fe20000000000 */
[----:B------:R-:W-:Y:S04]  /*1790*/  BSSY.RECONVERGENT B0, `(.L_x_11) ;  /* 0x000000e000007945 */ /* 0x000fe80003800200 */
[----:B------:R-:W-:-:S02]  /*17a0*/  ISETP.NE.AND P3, PT, R22, UR8, PT ;  /* 0x0000000816007c0c */ /* 0x000fc4000bf65270 */
[----:B--2---:R-:W-:-:S13]  /*17b0*/  ISETP.NE.AND P2, PT, R14, 0x1, PT ;  /* 0x000000010e00780c */ /* 0x004fda0003f45270 */
[----:B0-----:R-:W-:Y:S05]  /*17c0*/  @P2 BRA `(.L_x_12) ;  /* 0x0000000000282947 */ /* 0x001fea0003800000 */
[----:B------:R-:W-:-:S05]  /*17d0*/  VIADD R23, R23, 0x7 ;  /* 0x0000000717177836 */ /* 0x000fca0000000000 */
[----:B------:R-:W-:-:S04]  /*17e0*/  SHF.R.S32.HI R14, RZ, 0x1f, R23 ;  /* 0x0000001fff0e7819 */ /* 0x000fc80000011417 */
[----:B------:R-:W-:-:S04]  /*17f0*/  LEA.HI R14, R14, R23, RZ, 0x5 ;  /* 0x000000170e0e7211 */ /* 0x000fc800078f28ff */
[----:B------:R-:W-:-:S05]  /*1800*/  SHF.R.S32.HI R15, RZ, 0x5, R14 ;  /* 0x00000005ff0f7819 */ /* 0x000fca000001140e */
[----:B------:R-:W-:-:S05]  /*1810*/  IMAD.WIDE R14, R15, 0x4, R12 ;  /* 0x000000040f0e7825 */ /* 0x000fca00078e020c */
[----:B------:R-:W2:Y:S01]  /*1820*/  LDG.E R16, desc[UR10][R14.64] ;  /* 0x0000000a0e107981 */ /* 0x000ea2000c1e1900 */
[----:B------:R-:W-:-:S05]  /*1830*/  IMAD.MOV.U32 R18, RZ, RZ, 0x1 ;  /* 0x00000001ff127424 */ /* 0x000fca00078e00ff */
[----:B------:R-:W-:-:S04]  /*1840*/  SHF.L.W.U32 R23, R18, R23, RZ ;  /* 0x0000001712177219 */ /* 0x000fc80000000eff */
[----:B--2---:R-:W-:-:S05]  /*1850*/  LOP3.LUT R23, R16, R23, RZ, 0xfc, !PT ;  /* 0x0000001710177212 */ /* 0x004fca00078efcff */
[----:B------:R0:W-:Y:S02]  /*1860*/  STG.E desc[UR10][R14.64], R23 ;  /* 0x000000170e007986 */ /* 0x0001e4000c10190a */
.L_x_12:
[----:B------:R-:W-:Y:S05]  /*1870*/  BSYNC.RECONVERGENT B0 ;  /* 0x0000000000007941 */ /* 0x000fea0003800200 */
.L_x_11:
[----:B------:R-:W-:Y:S05]  /*1880*/  @P3 BRA `(.L_x_13) ;  /* 0xfffffff400b83947 */ /* 0x000fea000383ffff */
[----:B------:R-:W-:-:S07]  /*1890*/  IMAD.U32 R24, RZ, RZ, UR8 ;  /* 0x00000008ff187e24 */ /* 0x000fce000f8e00ff */
.L_x_10:
[----:B------:R-:W1:Y:S02]  /*18a0*/  LDCU UR6, c[0x0][0x39c] ;  /* 0x00007380ff0677ac */ /* 0x000e640008000800 */
[----:B-1----:R-:W-:-:S04]  /*18b0*/  ULOP3.LUT UR6, UR6, 0x7, URZ, 0xc0, !UPT ;  /* 0x0000000706067892 */ /* 0x002fc8000f8ec0ff */
[----:B------:R-:W-:-:S09]  /*18c0*/  UISETP.NE.AND UP2, UPT, UR6, URZ, UPT ;  /* 0x000000ff0600728c */ /* 0x000fd2000bf45270 */
[----:B------:R-:W-:Y:S05]  /*18d0*/  BRA.U !UP2, `(.L_x_14) ;  /* 0x000000090a3c7547 */ /* 0x000fea000b800000 */
[----:B------:R-:W-:Y:S05]  /*18e0*/  BRA.U !UP0, `(.L_x_15) ;  /* 0x0000000508287547 */ /* 0x000fea000b800000 */
[----:B------:R-:W1:Y:S01]  /*18f0*/  LDCU.64 UR6, c[0x0][0x380] ;  /* 0x00007000ff0677ac */ /* 0x000e620008000a00 */
[----:B0-----:R-:W-:Y:S02]  /*1900*/  IMAD R23, R3, UR4, RZ ;  /* 0x0000000403177c24 */ /* 0x001fe4000f8e02ff */
[----:B------:R-:W-:-:S05]  /*1910*/  IMAD R26, R11, R20, R24 ;  /* 0x000000140b1a7224 */ /* 0x000fca00078e0218 */
[----:B------:R-:W-:-:S04]  /*1920*/  IADD3 R15, P2, PT, R23, R26, RZ ;  /* 0x0000001a170f7210 */ /* 0x000fc80007f5e0ff */
[----:B------:R-:W-:Y:S02]  /*1930*/  LEA.HI.X.SX32 R16, R26, RZ, 0x1, P2 ;  /* 0x000000ff1a107211 */ /* 0x000fe400010f0eff */
[----:B-1----:R-:W-:-:S04]  /*1940*/  LEA R14, P2, R15, UR6, 0x2 ;  /* 0x000000060f0e7c11 */ /* 0x002fc8000f8410ff */
[----:B------:R-:W-:-:S05]  /*1950*/  LEA.HI.X R15, R15, UR7, R16, 0x2, P2 ;  /* 0x000000070f0f7c11 */ /* 0x000fca00090f1410 */
[----:B------:R-:W2:Y:S01]  /*1960*/  LDG.E R14, desc[UR10][R14.64] ;  /* 0x0000000a0e0e7981 */ /* 0x000ea2000c1e1900 */
        /* <DEDUP_REMOVED lines=51> */
[----:B------:R-:W-:Y:S01]  /*1ca0*/  BSSY.RECONVERGENT B0, `(.L_x_16) ;  /* 0x000000d000007945 */ /* 0x000fe20003800200 */
        /* <DEDUP_REMOVED lines=12> */
.L_x_17:
[----:B------:R-:W-:Y:S05]  /*1d70*/  BSYNC.RECONVERGENT B0 ;  /* 0x0000000000007941 */ /* 0x000fea0003800200 */
.L_x_16:
[----:B------:R-:W-:-:S07]  /*1d80*/  VIADD R24, R24, 0x4 ;  /* 0x0000000418187836 */ /* 0x000fce0000000000 */
.L_x_15:
[----:B------:R-:W-:Y:S01]  /*1d90*/  UISETP.NE.AND UP2, UPT, UR13, URZ, UPT ;  /* 0x000000ff0d00728c */ /* 0x000fe2000bf45270 */
[----:B------:R-:W-:Y:S08]  /*1da0*/  BSSY.RECONVERGENT B0, `(.L_x_14) ;  /* 0x0000042000007945 */ /* 0x000ff00003800200 */
[----:B------:R-:W-:Y:S05]  /*1db0*/  BRA.U !UP2, `(.L_x_18) ;  /* 0x000000050a007547 */ /* 0x000fea000b800000 */
[----:B------:R-:W-:-:S09]  /*1dc0*/  UISETP.NE.AND UP2, UPT, UR13, 0x1, UPT ;  /* 0x000000010d00788c */ /* 0x000fd2000bf45270 */
[----:B------:R-:W-:Y:S05]  /*1dd0*/  BRA.U !UP2, `(.L_x_19) ;  /* 0x000000010aa07547 */ /* 0x000fea000b800000 */
[----:B------:R-:W1:Y:S01]  /*1de0*/  LDCU.64 UR6, c[0x0][0x380] ;  /* 0x00007000ff0677ac */ /* 0x000e620008000a00 */
[----:B------:R-:W-:Y:S02]  /*1df0*/  IMAD R19, R3, UR4, RZ ;  /* 0x0000000403137c24 */ /* 0x000fe4000f8e02ff */
[----:B------:R-:W-:-:S05]  /*1e00*/  IMAD R22, R11, R20, R24 ;  /* 0x000000140b167224 */ /* 0x000fca00078e0218 */
[----:B0-----:R-:W-:-:S04]  /*1e10*/  IADD3 R15, P2, PT, R19, R22, RZ ;  /* 0x00000016130f7210 */ /* 0x001fc80007f5e0ff */
        /* <DEDUP_REMOVED lines=11> */
[----:B------:R-:W-:-:S05]  /*1ed0*/  VIADD R22, R22, 0x1 ;  /* 0x0000000116167836 */ /* 0x000fca0000000000 */
[----:B------:R-:W-:Y:S01]  /*1ee0*/  IADD3 R23, P3, PT, R19, R22, RZ ;  /* 0x0000001613177210 */ /* 0x000fe20007f7e0ff */
[----:B------:R-:W-:-:S03]  /*1ef0*/  @!P2 IMAD.MOV.U32 R19, RZ, RZ, 0x1 ;  /* 0x00000001ff13a424 */ /* 0x000fc600078e00ff */
[----:B------:R-:W-:Y:S02]  /*1f00*/  LEA.HI.X.SX32 R22, R22, RZ, 0x1, P3 ;  /* 0x000000ff16167211 */ /* 0x000fe400018f0eff */
[----:B------:R-:W-:Y:S02]  /*1f10*/  @!P2 SHF.L.W.U32 R19, R19, R18, RZ ;  /* 0x000000121313a219 */ /* 0x000fe40000000eff */
        /* <DEDUP_REMOVED lines=18> */
.L_x_21:
[----:B------:R-:W-:Y:S05]  /*2040*/  BSYNC.RECONVERGENT B1 ;  /* 0x0000000000017941 */ /* 0x000fea0003800200 */
.L_x_20:
[----:B------:R-:W-:-:S07]  /*2050*/  VIADD R24, R24, 0x2 ;  /* 0x0000000218187836 */ /* 0x000fce0000000000 */
.L_x_19:
[----:B------:R-:W-:-:S13]  /*2060*/  LOP3.LUT P2, RZ, R20, 0x1, RZ, 0xc0, !PT ;  /* 0x0000000114ff7812 */ /* 0x000fda000784c0ff */
[----:B------:R-:W-:Y:S05]  /*2070*/  @!P2 BRA `(.L_x_18) ;  /* 0x000000000050a947 */ /* 0x000fea0003800000 */
[----:B------:R-:W1:Y:S01]  /*2080*/  LDCU.64 UR6, c[0x0][0x380] ;  /* 0x00007000ff0677ac */ /* 0x000e620008000a00 */
[----:B------:R-:W-:Y:S02]  /*2090*/  IMAD R11, R11, R20, R24 ;  /* 0x000000140b0b7224 */ /* 0x000fe400078e0218 */
[----:B0-----:R-:W-:-:S05]  /*20a0*/  IMAD R14, R3, UR4, RZ ;  /* 0x00000004030e7c24 */ /* 0x001fca000f8e02ff */
[----:B------:R-:W-:-:S04]  /*20b0*/  IADD3 R15, P2, PT, R14, R11, RZ ;  /* 0x0000000b0e0f7210 */ /* 0x000fc80007f5e0ff */
[----:B------:R-:W-:Y:S02]  /*20c0*/  LEA.HI.X.SX32 R16, R11, RZ, 0x1, P2 ;  /* 0x000000ff0b107211 */ /* 0x000fe400010f0eff */
[----:B-1----:R-:W-:-:S04]  /*20d0*/  LEA R14, P2, R15, UR6, 0x2 ;  /* 0x000000060f0e7c11 */ /* 0x002fc8000f8410ff */
[----:B------:R-:W-:-:S05]  /*20e0*/  LEA.HI.X R15, R15, UR7, R16, 0x2, P2 ;  /* 0x000000070f0f7c11 */ /* 0x000fca00090f1410 */
[----:B------:R-:W2:Y:S01]  /*20f0*/  LDG.E R14, desc[UR10][R14.64] ;  /* 0x0000000a0e0e7981 */ /* 0x000ea2000c1e1900 */
[----:B------:R-:W-:Y:S01]  /*2100*/  IMAD.IADD R24, R21, 0x1, R24 ;  /* 0x0000000115187824 */ /* 0x000fe200078e0218 */
[----:B--2---:R-:W-:-:S13]  /*2110*/  ISETP.NE.AND P2, PT, R14, 0x1, PT ;  /* 0x000000010e00780c */ /* 0x004fda0003f45270 */
[----:B------:R-:W-:Y:S05]  /*2120*/  @P2 BRA `(.L_x_18) ;  /* 0x0000000000242947 */ /* 0x000fea0003800000 */
        /* <DEDUP_REMOVED lines=9> */
.L_x_18:
[----:B0-----:R-:W-:Y:S05]  /*21c0*/  BSYNC.RECONVERGENT B0 ;  /* 0x0000000000007941 */ /* 0x001fea0003800200 */
.L_x_14:
[----:B------:R-:W-:Y:S05]  /*21d0*/  @P1 BRA `(.L_x_22) ;  /* 0xffffffec00341947 */ /* 0x000fea000383ffff */
[----:B------:R-:W-:Y:S05]  /*21e0*/  @P0 BRA `(.L_x_23) ;  /* 0xffffffec00100947 */ /* 0x000fea000383ffff */
[----:B------:R-:W2:Y:S01]  /*21f0*/  LDCU UR6, c[0x0][0x3a8] ;  /* 0x00007500ff0677ac */ /* 0x000ea20008000800 */
[----:B------:R-:W3:Y:S01]  /*2200*/  LDCU UR7, c[0x0][0x394] ;  /* 0x00007280ff0777ac */ /* 0x000ee20008000800 */
[----:B------:R-:W4:Y:S01]  /*2210*/  LDCU UR12, c[0x0][0x3a0] ;  /* 0x00007400ff0c77ac */ /* 0x000f220008000800 */
[----:B------:R-:W5:Y:S01]  /*2220*/  LDCU UR15, c[0x0][0x3a0] ;  /* 0x00007400ff0f77ac */ /* 0x000f620008000800 */
[----:B--2---:R-:W-:-:S04]  /*2230*/  UISETP.NE.AND UP2, UPT, UR6, URZ, UPT ;  /* 0x000000ff0600728c */ /* 0x004fc8000bf45270 */
[----:B------:R-:W-:-:S04]  /*2240*/  USEL UR6, URZ, 0x1, !UP2 ;  /* 0x00000001ff067887 */ /* 0x000fc8000d000000 */
[----:B---3--:R-:W-:Y:S02]  /*2250*/  USHF.L.U32 UR6, UR7, UR6, URZ ;  /* 0x0000000607067299 */ /* 0x008fe400080006ff */
[----:B----4-:R-:W-:Y:S02]  /*2260*/  UIADD3 UR12, UPT, UPT, UR7, -UR12, URZ ;  /* 0x8000000c070c7290 */ /* 0x010fe4000fffe0ff */
[----:B------:R-:W-:Y:S01]  /*2270*/  UIADD3 UR6, UPT, UPT, UR6, -0x1, URZ ;  /* 0xffffffff06067890 */ /* 0x000fe2000fffe0ff */
[----:B-----5:R-:W-:-:S03]  /*2280*/  VIADD R6, R6, UR15 ;  /* 0x0000000f06067c36 */ /* 0x020fc60008000000 */
[----:B------:R-:W-:Y:S02]  /*2290*/  USHF.R.S32.HI UR9, URZ, 0x1f, UR6 ;  /* 0x0000001fff097899 */ /* 0x000fe40008011406 */
[----:B------:R-:W-:Y:S02]  /*22a0*/  ISETP.GT.AND P0, PT, R6, UR12, PT ;  /* 0x0000000c06007c0c */ /* 0x000fe4000bf04270 */
[----:B------:R-:W-:-:S04]  /*22b0*/  ULEA.HI UR9, UR9, UR6, URZ, 0x5 ;  /* 0x0000000609097291 */ /* 0x000fc8000f8f28ff */
[----:B------:R-:W-:-:S06]  /*22c0*/  ULEA.HI.SX32 UR9, UR9, 0x1, 0x1b ;  /* 0x0000000109097891 */ /* 0x000fcc000f8fdaff */
[----:B------:R-:W-:Y:S01]  /*22d0*/  VIADD R5, R5, UR9 ;  /* 0x0000000905057c36 */ /* 0x000fe20008000000 */
[----:B------:R-:W-:Y:S06]  /*22e0*/  @!P0 BRA `(.L_x_24) ;  /* 0xffffffe000248947 */ /* 0x000fec000383ffff */
[----:B------:R-:W2:Y:S01]  /*22f0*/  LDCU UR6, c[0x0][0x398] ;  /* 0x00007300ff0677ac */ /* 0x000ea20008000800 */
[----:B------:R-:W2:Y:S02]  /*2300*/  LDCU UR7, c[0x0][0x3a4] ;  /* 0x00007480ff0777ac */ /* 0x000ea40008000800 */
[----:B--2---:R-:W-:-:S06]  /*2310*/  UIADD3 UR6, UPT, UPT, UR6, -UR7, URZ ;  /* 0x8000000706067290 */ /* 0x004fcc000fffe0ff */
[C---:B------:R-:W-:Y:S01]  /*2320*/  ISETP.NE.AND P0, PT, R4.reuse, UR6, PT ;  /* 0x0000000604007c0c */ /* 0x040fe2000bf05270 */
[----:B------:R-:W-:-:S12]  /*2330*/  VIADD R4, R4, 0x1 ;  /* 0x0000000104047836 */ /* 0x000fd80000000000 */
[----:B------:R-:W-:Y:S05]  /*2340*/  @P0 BRA `(.L_x_25) ;  /* 0xffffffe000080947 */ /* 0x000fea000383ffff */
[----:B------:R-:W2:Y:S01]  /*2350*/  LDCU UR6, c[0x0][0x390] ;  /* 0x00007200ff0677ac */ /* 0x000ea20008000800 */
[----:B------:R-:W-:-:S05]  /*2360*/  IMAD.IADD R3, R0, 0x1, R3 ;  /* 0x0000000100037824 */ /* 0x000fca00078e0203 */
[----:B--2---:R-:W-:-:S13]  /*2370*/  ISETP.GE.AND P0, PT, R3, UR6, PT ;  /* 0x0000000603007c0c */ /* 0x004fda000bf06270 */
[----:B------:R-:W-:Y:S05]  /*2380*/  @!P0 BRA `(.L_x_26) ;  /* 0xffffffdc00c88947 */ /* 0x000fea000383ffff */
[----:B0-----:R-:W-:Y:S05]  /*2390*/  EXIT ;  /* 0x000000000000794d */ /* 0x001fea0003800000 */
.L_x_4:
[----:B------:R-:W-:Y:S02]  /*23a0*/  ULOP3.LUT UR15, UR8, 0x7, URZ, 0xc0, !UPT ;  /* 0x00000007080f7892 */ /* 0x000fe4000f8ec0ff */
[----:B------:R-:W-:Y:S02]  /*23b0*/  ULOP3.LUT UR16, UR8, 0x3, URZ, 0xc0, !UPT ;  /* 0x0000000308107892 */ /* 0x000fe4000f8ec0ff */
[----:B------:R-:W-:Y:S02]  /*23c0*/  UIADD3 UR6, UPT, UPT, UR15, -0x1, URZ ;  /* 0xffffffff0f067890 */ /* 0x000fe4000fffe0ff */
[----:B------:R-:W-:Y:S02]  /*23d0*/  ULOP3.LUT UR8, UR8, 0x7ffffff8, URZ, 0xc0, !UPT ;  /* 0x7ffffff808087892 */ /* 0x000fe4000f8ec0ff */
[----:B------:R-:W-:-:S11]  /*23e0*/  UISETP.GE.U32.AND UP0, UPT, UR6, 0x3, UPT ;  /* 0x000000030600788c */ /* 0x000fd6000bf06070 */
.L_x_43:
[----:B-1----:R-:W1:Y:S01]  /*23f0*/  LDCU UR6, c[0x0][0x3a8] ;  /* 0x00007500ff0677ac */ /* 0x002e620008000800 */
[----:B------:R-:W-:Y:S01]  /*2400*/  IMAD.MOV.U32 R2, RZ, RZ, RZ ;  /* 0x000000ffff027224 */ /* 0x000fe200078e00ff */
[----:B------:R-:W2:Y:S01]  /*2410*/  LDCU UR7, c[0x0][0x394] ;  /* 0x00007280ff0777ac */ /* 0x000ea20008000800 */
[----:B-1----:R-:W-:-:S04]  /*2420*/  UISETP.NE.AND UP1, UPT, UR6, URZ, UPT ;  /* 0x000000ff0600728c */ /* 0x002fc8000bf25270 */
[----:B------:R-:W-:-:S04]  /*2430*/  USEL UR6, URZ, 0x1, !UP1 ;  /* 0x00000001ff067887 */ /* 0x000fc8000c800000 */
[----:B--2---:R-:W-:-:S04]  /*2440*/  USHF.L.U32 UR6, UR7, UR6, URZ ;  /* 0x0000000607067299 */ /* 0x004fc800080006ff */
[----:B------:R-:W-:-:S04]  /*2450*/  UIADD3 UR6, UPT, UPT, UR6, -0x1, URZ ;  /* 0xffffffff06067890 */ /* 0x000fc8000fffe0ff */
[----:B------:R-:W-:-:S04]  /*2460*/  USHF.R.S32.HI UR7, URZ, 0x1f, UR6 ;  /* 0x0000001fff077899 */ /* 0x000fc80008011406 */
[----:B------:R-:W-:-:S04]  /*2470*/  ULEA.HI UR7, UR7, UR6, URZ, 0x5 ;  /* 0x0000000607077291 */ /* 0x000fc8000f8f28ff */
[----:B------:R-:W-:-:S04]  /*2480*/  ULEA.HI.SX32 UR7, UR7, 0x1, 0x1b ;  /* 0x0000000107077891 */ /* 0x000fc8000f8fdaff */
[----:B------:R-:W-:-:S06]  /*2490*/  USHF.L.U32 UR7, UR7, 0x1, URZ ;  /* 0x0000000107077899 */ /* 0x000fcc00080006ff */
[----:B0-----:R-:W-:-:S07]  /*24a0*/  IMAD R4, R3, UR7, RZ ;  /* 0x0000000703047c24 */ /* 0x001fce000f8e02ff */
.L_x_42:
[----:B01----:R-:W-:-:S07]  /*24b0*/  IMAD.MOV.U32 R5, RZ, RZ, RZ ;  /* 0x000000ffff057224 */ /* 0x003fce00078e00ff */
.L_x_41:
[----:B01----:R-:W-:-:S07]  /*24c0*/  IMAD.MOV.U32 R7, RZ, RZ, RZ ;  /* 0x000000ffff077224 */ /* 0x003fce00078e00ff */
.L_x_40:
[----:B-1----:R-:W1:Y:S01]  /*24d0*/  LDCU UR7, c[0x0][0x3a4] ;  /* 0x00007480ff0777ac */ /* 0x002e620008000800 */
[C---:B------:R-:W-:Y:S02]  /*24e0*/  IMAD.IADD R8, R7.reuse, 0x1, R2 ;  /* 0x0000000107087824 */ /* 0x040fe400078e0202 */
[----:B------:R-:W-:Y:S01]  /*24f0*/  IMAD.MOV.U32 R6, RZ, RZ, R7 ;  /* 0x000000ffff067224 */ /* 0x000fe200078e0007 */
[----:B------:R-:W2:Y:S01]  /*2500*/  LDCU UR6, c[0x0][0x394] ;  /* 0x00007280ff0677ac */ /* 0x000ea20008000800 */
[----:B------:R-:W-:Y:S02]  /*2510*/  VIADD R7, R7, 0x1 ;  /* 0x0000000107077836 */ /* 0x000fe40000000000 */
[----:B------:R-:W-:-:S03]  /*2520*/  IMAD.MOV.U32 R9, RZ, RZ, RZ ;  /* 0x000000ffff097224 */ /* 0x000fc600078e00ff */
[----:B-1----:R-:W-:Y:S01]  /*2530*/  ISETP.NE.AND P0, PT, R7, UR7, PT ;  /* 0x0000000707007c0c */ /* 0x002fe2000bf05270 */
[----:B0-2---:R-:W-:-:S12]  /*2540*/  IMAD R8, R8, UR6, R5 ;  /* 0x0000000608087c24 */ /* 0x005fd8000f8e0205 */
.L_x_39:
        /* <DEDUP_REMOVED lines=12> */
.L_x_30:
[----:B------:R-:W1:Y:S01]  /*2610*/  LDCU UR9, c[0x0][0x39c] ;  /* 0x00007380ff0977ac */ /* 0x000e620008000800 */
[----:B0-----:R-:W-:Y:S01]  /*2620*/  IMAD R15, R3, UR4, RZ ;  /* 0x00000004030f7c24 */ /* 0x001fe2000f8e02ff */
[----:B------:R-:W2:Y:S01]  /*2630*/  LDCU.64 UR6, c[0x0][0x380] ;  /* 0x00007000ff0677ac */ /* 0x000ea20008000a00 */
[----:B-1----:R-:W-:-:S04]  /*2640*/  IMAD.U32 R11, RZ, RZ, UR9 ;  /* 0x00000009ff0b7e24 */ /* 0x002fc8000f8e00ff */
[----:B------:R-:W-:-:S05]  /*2650*/  IMAD R16, R10, R11, R13 ;  /* 0x0000000b0a107224 */ /* 0x000fca00078e020d */
[----:B------:R-:W-:-:S04]  /*2660*/  IADD3 R14, P2, PT, R15, R16, RZ ;  /* 0x000000100f0e7210 */ /* 0x000fc80007f5e0ff */
[----:B------:R-:W-:Y:S02]  /*2670*/  LEA.HI.X.SX32 R15, R16, RZ, 0x1, P2 ;  /* 0x000000ff100f7211 */ /* 0x000fe400010f0eff */
[----:B--2---:R-:W-:-:S04]  /*2680*/  LEA R18, P2, R14, UR6, 0x2 ;  /* 0x000000060e127c11 */ /* 0x004fc8000f8410ff */
[----:B------:R-:W-:-:S05]  /*2690*/  LEA.HI.X R19, R14, UR7, R15, 0x2, P2 ;  /* 0x000000070e137c11 */ /* 0x000fca00090f140f */
[----:B0-----:R-:W2:Y:S01]  /*26a0*/  LDG.E R18, desc[UR10][R18.64] ;  /* 0x0000000a12127981 */ /* 0x001ea2000c1e1900 */
[----:B------:R-:W-:Y:S01]  /*26b0*/  IMAD.IADD R17, R12, 0x1, R13 ;  /* 0x000000010c117824 */ /* 0x000fe200078e020d */
[----:B--2---:R-:W-:-:S13]  /*26c0*/  ISETP.NE.AND P2, PT, R18, 0x1, PT ;  /* 0x000000011200780c */ /* 0x004fda0003f45270 */
[----:B------:R-:W0:Y:S01]  /*26d0*/  @!P2 LDC.64 R14, c[0x0][0x388] ;  /* 0x0000e200ff0eab82 */ /* 0x000e220000000a00 */
[----:B------:R-:W-:-:S04]  /*26e0*/  @!P2 SHF.R.S32.HI R20, RZ, 0x1f, R17 ;  /* 0x0000001fff14a819 */ /* 0x000fc80000011411 */
[----:B------:R-:W-:-:S04]  /*26f0*/  @!P2 LEA.HI R20, R20, R17, RZ, 0x5 ;  /* 0x000000111414a211 */ /* 0x000fc800078f28ff */
[----:B------:R-:W-:-:S04]  /*2700*/  @!P2 SHF.R.S32.HI R21, RZ, 0x5, R20 ;  /* 0x00000005ff15a819 */ /* 0x000fc80000011414 */
[----:B------:R-:W-:-:S04]  /*2710*/  @!P2 IADD3 R22, P3, PT, R21, R4, RZ ;  /* 0x000000041516a210 */ /* 0x000fc80007f7e0ff */
[----:B------:R-:W-:Y:S02]  /*2720*/  @!P2 LEA.HI.X.SX32 R21, R21, RZ, 0x1, P3 ;  /* 0x000000ff1515a211 */ /* 0x000fe400018f0eff */
[----:B0-----:R-:W-:-:S04]  /*2730*/  @!P2 LEA R20, P3, R22, R14, 0x2 ;  /* 0x0000000e1614a211 */ /* 0x001fc800078610ff */
[----:B------:R-:W-:-:S05]  /*2740*/  @!P2 LEA.HI.X R21, R22, R15, R21, 0x2, P3 ;  /* 0x0000000f1615a211 */ /* 0x000fca00018f1415 */
[----:B------:R-:W2:Y:S01]  /*2750*/  @!P2 LDG.E R15, desc[UR10][R20.64] ;  /* 0x0000000a140fa981 */ /* 0x000ea2000c1e1900 */
[----:B------:R-:W-:Y:S02]  /*2760*/  IMAD R19, R3, UR4, RZ ;  /* 0x0000000403137c24 */ /* 0x000fe4000f8e02ff */
        /* <DEDUP_REMOVED lines=11> */
[----:B------:R-:W1:Y:S01]  /*2820*/  @!P2 LDC.64 R14, c[0x0][0x388] ;  /* 0x0000e200ff0eab82 */ /* 0x000e620000000a00 */
[----:B------:R-:W-:-:S05]  /*2830*/  @!P2 VIADD R17, R17, 0x1 ;  /* 0x000000011111a836 */ /* 0x000fca0000000000 */
[----:B------:R-:W-:-:S04]  /*2840*/  @!P2 SHF.R.S32.HI R18, RZ, 0x1f, R17 ;  /* 0x0000001fff12a819 */ /* 0x000fc80000011411 */
[----:B------:R-:W-:-:S04]  /*2850*/  @!P2 LEA.HI R18, R18, R17, RZ, 0x5 ;  /* 0x000000111212a211 */ /* 0x000fc800078f28ff */
[----:B------:R-:W-:-:S04]  /*2860*/  @!P2 SHF.R.S32.HI R19, RZ, 0x5, R18 ;  /* 0x00000005ff13a819 */ /* 0x000fc80000011412 */
[----:B------:R-:W-:-:S04]  /*2870*/  @!P2 IADD3 R24, P3, PT, R19, R4, RZ ;  /* 0x000000041318a210 */ /* 0x000fc80007f7e0ff */
[----:B------:R-:W-:Y:S02]  /*2880*/  @!P2 LEA.HI.X.SX32 R19, R19, RZ, 0x1, P3 ;  /* 0x000000ff1313a211 */ /* 0x000fe400018f0eff */
[----:B-1----:R-:W-:-:S04]  /*2890*/  @!P2 LEA R18, P3, R24, R14, 0x2 ;  /* 0x0000000e1812a211 */ /* 0x002fc800078610ff */
[----:B------:R-:W-:-:S05]  /*28a0*/  @!P2 LEA.HI.X R19, R24, R15, R19, 0x2, P3 ;  /* 0x0000000f1813a211 */ /* 0x000fca00018f1413 */
[----:B------:R-:W2:Y:S01]  /*28b0*/  @!P2 LDG.E R14, desc[UR10][R18.64] ;  /* 0x0000000a120ea981 */ /* 0x000ea2000c1e1900 */
[----:B0-----:R-:W-:Y:S02]  /*28c0*/  IMAD R20, R3, UR4, RZ ;  /* 0x0000000403147c24 */ /* 0x001fe4000f8e02ff */
[----:B------:R-:W-:Y:S02]  /*28d0*/  VIADD R15, R16, 0x2 ;  /* 0x00000002100f7836 */ /* 0x000fe40000000000 */
[----:B------:R-:W-:-:S03]  /*28e0*/  @!P2 IMAD.MOV.U32 R24, RZ, RZ, 0x1 ;  /* 0x00000001ff18a424 */ /* 0x000fc600078e00ff */
        /* <DEDUP_REMOVED lines=8> */
[----:B------:R-:W-:-:S04]  /*2970*/  IMAD.MOV.U32 R17, RZ, RZ, R13 ;  /* 0x000000ffff117224 */ /* 0x000fc800078e000d */
[----:B------:R-:W-:Y:S01]  /*2980*/  IMAD.IADD R22, R12, 0x1, R17 ;  /* 0x000000010c167824 */ /* 0x000fe200078e0211 */
[----:B--2---:R-:W-:-:S13]  /*2990*/  ISETP.NE.AND P2, PT, R20, 0x1, PT ;  /* 0x000000011400780c */ /* 0x004fda0003f45270 */
[----:B------:R-:W0:Y:S01]  /*29a0*/  @!P2 LDC.64 R14, c[0x0][0x388] ;  /* 0x0000e200ff0eab82 */ /* 0x000e220000000a00 */
[----:B------:R-:W-:-:S05]  /*29b0*/  @!P2 VIADD R22, R22, 0x2 ;  /* 0x000000021616a836 */ /* 0x000fca0000000000 */
        /* <DEDUP_REMOVED lines=116> */
[----:B------:R-:W-:Y:S01]  /*3100*/  IMAD.IADD R16, R12, 0x1, R17 ;  /* 0x000000010c107824 */ /* 0x000fe200078e0211 */
[----:B------:R-:W0:Y:S03]  /*3110*/  LDCU.64 UR6, c[0x0][0x388] ;  /* 0x00007100ff0677ac */ /* 0x000e260008000a00 */
[----:B------:R-:W-:-:S05]  /*3120*/  VIADD R16, R16, 0x7 ;  /* 0x0000000710107836 */ /* 0x000fca0000000000 */
[----:B------:R-:W-:-:S04]  /*3130*/  SHF.R.S32.HI R15, RZ, 0x1f, R16 ;  /* 0x0000001fff0f7819 */ /* 0x000fc80000011410 */
[----:B------:R-:W-:-:S04]  /*3140*/  LEA.HI R15, R15, R16, RZ, 0x5 ;  /* 0x000000100f0f7211 */ /* 0x000fc800078f28ff */
[----:B------:R-:W-:-:S04]  /*3150*/  SHF.R.S32.HI R15, RZ, 0x5, R15 ;  /* 0x00000005ff0f7819 */ /* 0x000fc8000001140f */
[----:B------:R-:W-:-:S04]  /*3160*/  IADD3 R17, P2, PT, R15, R4, RZ ;  /* 0x000000040f117210 */ /* 0x000fc80007f5e0ff */
[----:B------:R-:W-:Y:S02]  /*3170*/  LEA.HI.X.SX32 R18, R15, RZ, 0x1, P2 ;  /* 0x000000ff0f127211 */ /* 0x000fe400010f0eff */
[----:B0-----:R-:W-:-:S04]  /*3180*/  LEA R14, P2, R17, UR6, 0x2 ;  /* 0x00000006110e7c11 */ /* 0x001fc8000f8410ff */
[----:B------:R-:W-:-:S05]  /*3190*/  LEA.HI.X R15, R17, UR7, R18, 0x2, P2 ;  /* 0x00000007110f7c11 */ /* 0x000fca00090f1412 */
[----:B------:R-:W2:Y:S01]  /*31a0*/  LDG.E R17, desc[UR10][R14.64] ;  /* 0x0000000a0e117981 */ /* 0x000ea2000c1e1900 */
[----:B------:R-:W-:-:S05]  /*31b0*/  IMAD.MOV.U32 R19, RZ, RZ, 0x1 ;  /* 0x00000001ff137424 */ /* 0x000fca00078e00ff */
[----:B------:R-:W-:-:S04]  /*31c0*/  SHF.L.W.U32 R16, R19, R16, RZ ;  /* 0x0000001013107219 */ /* 0x000fc80000000eff */
[----:B--2---:R-:W-:-:S05]  /*31d0*/  LOP3.LUT R17, R17, R16, RZ, 0xfc, !PT ;  /* 0x0000001011117212 */ /* 0x004fca00078efcff */
[----:B------:R0:W-:Y:S02]  /*31e0*/  STG.E desc[UR10][R14.64], R17 ;  /* 0x000000110e007986 */ /* 0x0001e4000c10190a */
.L_x_29:
[----:B------:R-:W-:Y:S05]  /*31f0*/  BSYNC.RECONVERGENT B0 ;  /* 0x0000000000007941 */ /* 0x000fea0003800200 */
.L_x_28:
[----:B------:R-:W-:Y:S05]  /*3200*/  @P3 BRA `(.L_x_30) ;  /* 0xfffffff400003947 */ /* 0x000fea000383ffff */
[----:B------:R-:W-:-:S07]  /*3210*/  IMAD.U32 R13, RZ, RZ, UR8 ;  /* 0x00000008ff0d7e24 */ /* 0x000fce000f8e00ff */
.L_x_27:
        /* <DEDUP_REMOVED lines=65> */
[----:B0-----:R-:W2:Y:S01]  /*3630*/  @!P2 LDG.E R19, desc[UR10][R16.64] ;  /* 0x0000000a1013a981 */ /* 0x001ea2000c1e1900 */
        /* <DEDUP_REMOVED lines=14> */
[----:B------:R-:W-:Y:S01]  /*3720*/  VIADD R20, R20, 0x3 ;  /* 0x0000000314147836 */ /* 0x000fe20000000000 */
[----:B------:R-:W0:Y:S04]  /*3730*/  LDCU.64 UR6, c[0x0][0x388] ;  /* 0x00007100ff0677ac */ /* 0x000e280008000a00 */
        /* <DEDUP_REMOVED lines=12> */
.L_x_34:
[----:B------:R-:W-:Y:S05]  /*3800*/  BSYNC.RECONVERGENT B0 ;  /* 0x0000000000007941 */ /* 0x000fea0003800200 */
.L_x_33:
[----:B------:R-:W-:-:S07]  /*3810*/  VIADD R13, R13, 0x4 ;  /* 0x000000040d0d7836 */ /* 0x000fce0000000000 */
.L_x_32:
[----:B------:R-:W-:Y:S01]  /*3820*/  UISETP.NE.AND UP1, UPT, UR16, URZ, UPT ;  /* 0x000000ff1000728c */ /* 0x000fe2000bf25270 */
[----:B------:R-:W-:Y:S08]  /*3830*/  BSSY.RECONVERGENT B0, `(.L_x_31) ;  /* 0x000004f000007945 */ /* 0x000ff00003800200 */
[----:B------:R-:W-:Y:S05]  /*3840*/  BRA.U !UP1, `(.L_x_35) ;  /* 0x0000000509347547 */ /* 0x000fea000b800000 */
[----:B------:R-:W-:-:S09]  /*3850*/  UISETP.NE.AND UP1, UPT, UR16, 0x1, UPT ;  /* 0x000000011000788c */ /* 0x000fd2000bf25270 */
        /* <DEDUP_REMOVED lines=48> */
.L_x_38:
[----:B------:R-:W-:Y:S05]  /*3b60*/  BSYNC.RECONVERGENT B1 ;  /* 0x0000000000017941 */ /* 0x000fea0003800200 */
.L_x_37:
[----:B------:R-:W-:-:S07]  /*3b70*/  VIADD R13, R13, 0x2 ;  /* 0x000000020d0d7836 */ /* 0x000fce0000000000 */
.L_x_36:
[----:B------:R-:W-:-:S13]  /*3b80*/  LOP3.LUT P2, RZ, R11, 0x1, RZ, 0xc0, !PT ;  /* 0x000000010bff7812 */ /* 0x000fda000784c0ff */
[----:B------:R-:W-:Y:S05]  /*3b90*/  @!P2 BRA `(.L_x_35) ;  /* 0x000000000060a947 */ /* 0x000fea0003800000 */
[----:B------:R-:W1:Y:S01]  /*3ba0*/  LDCU.64 UR6, c[0x0][0x380] ;  /* 0x00007000ff0677ac */ /* 0x000e620008000a00 */
[----:B------:R-:W-:Y:S02]  /*3bb0*/  IMAD R10, R10, R11, R13 ;  /* 0x0000000b0a0a7224 */ /* 0x000fe400078e020d */
[----:B------:R-:W-:-:S05]  /*3bc0*/  IMAD R11, R3, UR4, RZ ;  /* 0x00000004030b7c24 */ /* 0x000fca000f8e02ff */
[----:B------:R-:W-:-:S04]  /*3bd0*/  IADD3 R11, P2, PT, R11, R10, RZ ;  /* 0x0000000a0b0b7210 */ /* 0x000fc80007f5e0ff */
[----:B0-----:R-:W-:Y:S02]  /*3be0*/  LEA.HI.X.SX32 R14, R10, RZ, 0x1, P2 ;  /* 0x000000ff0a0e7211 */ /* 0x001fe400010f0eff */
[----:B-1----:R-:W-:-:S04]  /*3bf0*/  LEA R10, P2, R11, UR6, 0x2 ;  /* 0x000000060b0a7c11 */ /* 0x002fc8000f8410ff */
[----:B------:R-:W-:-:S05]  /*3c00*/  LEA.HI.X R11, R11, UR7, R14, 0x2, P2 ;  /* 0x000000070b0b7c11 */ /* 0x000fca00090f140e */
[----:B------:R-:W2:Y:S01]  /*3c10*/  LDG.E R10, desc[UR10][R10.64] ;  /* 0x0000000a0a0a7981 */ /* 0x000ea2000c1e1900 */
[----:B------:R-:W-:Y:S01]  /*3c20*/  IMAD.IADD R15, R12, 0x1, R13 ;  /* 0x000000010c0f7824 */ /* 0x000fe200078e020d */
[----:B--2---:R-:W-:-:S13]  /*3c30*/  ISETP.NE.AND P2, PT, R10, 0x1, PT ;  /* 0x000000010a00780c */ /* 0x004fda0003f45270 */
[----:B------:R-:W-:Y:S05]  /*3c40*/  @P2 BRA `(.L_x_35) ;  /* 0x0000000000342947 */ /* 0x000fea0003800000 */
[----:B------:R-:W0:Y:S01]  /*3c50*/  LDCU.64 UR6, c[0x0][0x388] ;  /* 0x00007100ff0677ac */ /* 0x000e220008000a00 */
        /* <DEDUP_REMOVED lines=12> */
.L_x_35:
[----:B0-----:R-:W-:Y:S05]  /*3d20*/  BSYNC.RECONVERGENT B0 ;  /* 0x0000000000007941 */ /* 0x001fea0003800200 */
.L_x_31:
[----:B------:R-:W-:Y:S05]  /*3d30*/  @P1 BRA `(.L_x_39) ;  /* 0xffffffe800041947 */ /* 0x000fea000383ffff */
[----:B------:R-:W-:Y:S05]  /*3d40*/  @P0 BRA `(.L_x_40) ;  /* 0xffffffe400e00947 */ /* 0x000fea000383ffff */
[----:B------:R-:W2:Y:S01]  /*3d50*/  LDCU UR7, c[0x0][0x3a8] ;  /* 0x00007500ff0777ac */ /* 0x000ea20008000800 */
[----:B------:R-:W3:Y:S01]  /*3d60*/  LDCU UR6, c[0x0][0x394] ;  /* 0x00007280ff0677ac */ /* 0x000ee20008000800 */
[----:B------:R-:W4:Y:S01]  /*3d70*/  LDCU.64 UR12, c[0x0][0x3a0] ;  /* 0x00007400ff0c77ac */ /* 0x000f220008000a00 */
        /* <DEDUP_REMOVED lines=14> */
[----:B------:R-:W-:Y:S01]  /*3e60*/  VIADD R2, R2, 0x1 ;  /* 0x0000000102027836 */ /* 0x000fe20000000000 */
[----:B--2---:R-:W-:-:S04]  /*3e70*/  UIADD3 UR6, UPT, UPT, UR6, -UR13, URZ ;  /* 0x8000000d06067290 */ /* 0x004fc8000fffe0ff */
[----:B------:R-:W-:-:S06]  /*3e80*/  UIADD3 UR6, UPT, UPT, UR6, 0x1, URZ ;  /* 0x0000000106067890 */ /* 0x000fcc000fffe0ff */
[----:B------:R-:W-:-:S13]  /*3e90*/  ISETP.NE.AND P0, PT, R2, UR6, PT ;  /* 0x0000000602007c0c */ /* 0x000fda000bf05270 */
[----:B------:R-:W-:Y:S05]  /*3ea0*/  @P0 BRA `(.L_x_42) ;  /* 0xffffffe400800947 */ /* 0x000fea000383ffff */
[----:B------:R-:W2:Y:S01]  /*3eb0*/  LDCU UR6, c[0x0][0x390] ;  /* 0x00007200ff0677ac */ /* 0x000ea20008000800 */
[----:B------:R-:W-:-:S05]  /*3ec0*/  IMAD.IADD R3, R0, 0x1, R3 ;  /* 0x0000000100037824 */ /* 0x000fca00078e0203 */
[----:B--2---:R-:W-:-:S13]  /*3ed0*/  ISETP.GE.AND P0, PT, R3, UR6, PT ;  /* 0x0000000603007c0c */ /* 0x004fda000bf06270 */
[----:B------:R-:W-:Y:S05]  /*3ee0*/  @!P0 BRA `(.L_x_43) ;  /* 0xffffffe400408947 */ /* 0x000fea000383ffff */
[----:B0-----:R-:W-:Y:S05]  /*3ef0*/  EXIT ;  /* 0x000000000000794d */ /* 0x001fea0003800000 */
.L_x_3:
[----:B------:R-:W-:Y:S02]  /*3f00*/  UISETP.GE.AND UP0, UPT, UR9, 0x1, UPT ;  /* 0x000000010900788c */ /* 0x000fe4000bf06270 */
[----:B------:R-:W-:-:S07]  /*3f10*/  UIADD3 UR14, UPT, UPT, UR8, -0x1, URZ ;  /* 0xffffffff080e7890 */ /* 0x000fce000fffe0ff */
[----:B------:R-:W-:Y:S05]  /*3f20*/  BRA.U !UP0, `(.L_x_44) ;  /* 0x0000001908d87547 */ /* 0x000fea000b800000 */
[----:B------:R-:W-:Y:S02]  /*3f30*/  UIADD3 UR7, UPT, UPT, UR9, -0x1, URZ ;  /* 0xffffffff09077890 */ /* 0x000fe4000fffe0ff */
[----:B------:R-:W-:Y:S01]  /*3f40*/  ULOP3.LUT UR9, UR9, 0x7, URZ, 0xc0, !UPT ;  /* 0x0000000709097892 */ /* 0x000fe2000f8ec0ff */
[----:B------:R-:W1:Y:S03]  /*3f50*/  LDCU UR16, c[0x0][0x394] ;  /* 0x00007280ff1077ac */ /* 0x000e660008000800 */
[----:B------:R-:W-:Y:S01]  /*3f60*/  UIADD3 UR9, UPT, UPT, UR9, -0x1, URZ ;  /* 0xffffffff09097890 */ /* 0x000fe2000fffe0ff */
[----:B------:R-:W2:Y:S01]  /*3f70*/  LDCU UR18, c[0x0][0x3ac] ;  /* 0x00007580ff1277ac */ /* 0x000ea20008000800 */
[----:B------:R-:W-:Y:S02]  /*3f80*/  ULOP3.LUT UR15, UR8, 0x3, URZ, 0xc0, !UPT ;  /* 0x00000003080f7892 */ /* 0x000fe4000f8ec0ff */
[----:B------:R-:W-:-:S02]  /*3f90*/  ULOP3.LUT UR6, UR8, 0x7ffffffc, URZ, 0xc0, !UPT ;  /* 0x7ffffffc08067892 */ /* 0x000fc4000f8ec0ff */
[----:B------:R-:W-:Y:S02]  /*3fa0*/  UISETP.GE.U32.AND UP1, UPT, UR7, 0x7, UPT ;  /* 0x000000070700788c */ /* 0x000fe4000bf26070 */
[----:B------:R-:W-:-:S11]  /*3fb0*/  UISETP.GE.U32.AND UP0, UPT, UR9, 0x3, UPT ;  /* 0x000000030900788c */ /* 0x000fd6000bf06070 */
.L_x_57:
[----:B---3--:R-:W3:Y:S01]  /*3fc0*/  LDCU UR7, c[0x0][0x3a8] ;  /* 0x00007500ff0777ac */ /* 0x008ee20008000800 */
[----:B------:R-:W-:Y:S01]  /*3fd0*/  IMAD.MOV.U32 R2, RZ, RZ, RZ ;  /* 0x000000ffff027224 */ /* 0x000fe200078e00ff */
[----:B----4-:R-:W4:Y:S01]  /*3fe0*/  LDCU UR8, c[0x0][0x394] ;  /* 0x00007280ff0877ac */ /* 0x010f220008000800 */
[----:B---3--:R-:W-:-:S04]  /*3ff0*/  UISETP.NE.AND UP2, UPT, UR7, URZ, UPT ;  /* 0x000000ff0700728c */ /* 0x008fc8000bf45270 */
[----:B------:R-:W-:-:S04]  /*4000*/  USEL UR7, URZ, 0x1, !UP2 ;  /* 0x00000001ff077887 */ /* 0x000fc8000d000000 */
[----:B----4-:R-:W-:-:S04]  /*4010*/  USHF.L.U32 UR7, UR8, UR7, URZ ;  /* 0x0000000708077299 */ /* 0x010fc800080006ff */
[----:B------:R-:W-:-:S04]  /*4020*/  UIADD3 UR7, UPT, UPT, UR7, -0x1, URZ ;  /* 0xffffffff07077890 */ /* 0x000fc8000fffe0ff */
[----:B------:R-:W-:-:S04]  /*4030*/  USHF.R.S32.HI UR8, URZ, 0x1f, UR7 ;  /* 0x0000001fff087899 */ /* 0x000fc80008011407 */
[----:B------:R-:W-:-:S04]  /*4040*/  ULEA.HI UR8, UR8, UR7, URZ, 0x5 ;  /* 0x0000000708087291 */ /* 0x000fc8000f8f28ff */
[----:B------:R-:W-:-:S04]  /*4050*/  ULEA.HI.SX32 UR8, UR8, 0x1, 0x1b ;  /* 0x0000000108087891 */ /* 0x000fc8000f8fdaff */
[----:B------:R-:W-:-:S06]  /*4060*/  USHF.L.U32 UR8, UR8, 0x1, URZ ;  /* 0x0000000108087899 */ /* 0x000fcc00080006ff */
[----:B------:R-:W-:-:S07]  /*4070*/  IMAD R4, R3, UR8, RZ ;  /* 0x0000000803047c24 */ /* 0x000fce000f8e02ff */
.L_x_56:
[----:B---34-:R-:W-:-:S07]  /*4080*/  IMAD.MOV.U32 R5, RZ, RZ, RZ ;  /* 0x000000ffff057224 */ /* 0x018fce00078e00ff */
.L_x_55:
[----:B---3--:R-:W3:Y:S01]  /*4090*/  LDC.64 R12, c[0x0][0x388] ;  /* 0x0000e200ff0c7b82 */ /* 0x008ee20000000a00 */
[----:B------:R-:W-:Y:S02]  /*40a0*/  IMAD.MOV.U32 R6, RZ, RZ, RZ ;  /* 0x000000ffff067224 */ /* 0x000fe400078e00ff */
[----:B---3--:R-:W-:Y:S01]  /*40b0*/  IMAD.WIDE.U32 R12, R4, 0x4, R12 ;  /* 0x00000004040c7825 */ /* 0x008fe200078e000c */
[----:B----4-:R-:W-:Y:S06]  /*40c0*/  BRA.U !UP1, `(.L_x_45) ;  /* 0x00000005093c7547 */ /* 0x010fec000b800000 */
[----:B------:R-:W-:-:S07]  /*40d0*/  IMAD.MOV.U32 R6, RZ, RZ, RZ ;  /* 0x000000ffff067224 */ /* 0x000fce00078e00ff */
.L_x_46:
[----:B-1-3--:R-:W-:-:S05]  /*40e0*/  VIADD R7, R6, UR16 ;  /* 0x0000001006077c36 */ /* 0x00afca0008000000 */
[----:B------:R-:W-:-:S04]  /*40f0*/  SHF.R.S32.HI R8, RZ, 0x1f, R7 ;  /* 0x0000001fff087819 */ /* 0x000fc80000011407 */
[----:B------:R-:W-:-:S04]  /*4100*/  LEA.HI R8, R8, R7, RZ, 0x5 ;  /* 0x0000000708087211 */ /* 0x000fc800078f28ff */
[----:B------:R-:W-:-:S05]  /*4110*/  SHF.R.S32.HI R9, RZ, 0x5, R8 ;  /* 0x00000005ff097819 */ /* 0x000fca0000011408 */
[----:B------:R-:W-:-:S05]  /*4120*/  IMAD.WIDE R8, R9, 0x4, R12 ;  /* 0x0000000409087825 */ /* 0x000fca00078e020c */
[----:B0-----:R-:W3:Y:S01]  /*4130*/  LDG.E R14, desc[UR10][R8.64] ;  /* 0x0000000a080e7981 */ /* 0x001ee2000c1e1900 */
[----:B------:R-:W-:Y:S02]  /*4140*/  VIADD R17, R7, 0x1 ;  /* 0x0000000107117836 */ /* 0x000fe40000000000 */
[----:B------:R-:W-:-:S03]  /*4150*/  IMAD.MOV.U32 R10, RZ, RZ, 0x1 ;  /* 0x00000001ff0a7424 */ /* 0x000fc600078e00ff */
[----:B------:R-:W-:Y:S02]  /*4160*/  SHF.R.S32.HI R16, RZ, 0x1f, R17 ;  /* 0x0000001fff107819 */ /* 0x000fe40000011411 */
[----:B------:R-:W-:Y:S02]  /*4170*/  SHF.L.W.U32 R11, R10, R7, RZ ;  /* 0x000000070a0b7219 */ /* 0x000fe40000000eff */
[----:B------:R-:W-:-:S04]  /*4180*/  LEA.HI R16, R16, R17, RZ, 0x5 ;  /* 0x0000001110107211 */ /* 0x000fc800078f28ff */
[----:B------:R-:W-:Y:S02]  /*4190*/  SHF.R.S32.HI R15, RZ, 0x5, R16 ;  /* 0x00000005ff0f7819 */ /* 0x000fe40000011410 */
[----:B---3--:R-:W-:-:S03]  /*41a0*/  LOP3.LUT R11, R14, R11, RZ, 0xfc, !PT ;  /* 0x0000000b0e0b7212 */ /* 0x008fc600078efcff */
[----:B------:R-:W-:Y:S02]  /*41b0*/  IMAD.WIDE R14, R15, 0x4, R12 ;  /* 0x000000040f0e7825 */ /* 0x000fe400078e020c */
[----:B------:R0:W-:Y:S04]  /*41c0*/  STG.E desc[UR10][R8.64], R11 ;  /* 0x0000000b08007986 */ /* 0x0001e8000c10190a */
[----:B------:R-:W3:Y:S01]  /*41d0*/  LDG.E R16, desc[UR10][R14.64] ;  /* 0x0000000a0e107981 */ /* 0x000ee2000c1e1900 */
[----:B------:R-:W-:Y:S01]  /*41e0*/  VIADD R21, R7, 0x2 ;  /* 0x0000000207157836 */ /* 0x000fe20000000000 */
[----:B------:R-:W-:-:S04]  /*41f0*/  SHF.L.W.U32 R17, R10, R17, RZ ;  /* 0x000000110a117219 */ /* 0x000fc80000000eff */
[----:B------:R-:W-:-:S04]  /*4200*/  SHF.R.S32.HI R18, RZ, 0x1f, R21 ;  /* 0x0000001fff127819 */ /* 0x000fc80000011415 */
[----:B------:R-:W-:-:S04]  /*4210*/  LEA.HI R18, R18, R21, RZ, 0x5 ;  /* 0x0000001512127211 */ /* 0x000fc800078f28ff */
[----:B------:R-:W-:Y:S02]  /*4220*/  SHF.R.S32.HI R23, RZ, 0x5, R18 ;  /* 0x00000005ff177819 */ /* 0x000fe40000011412 */
[----:B---3--:R-:W-:-:S03]  /*4230*/  LOP3.LUT R19, R16, R17, RZ, 0xfc, !PT ;  /* 0x0000001110137212 */ /* 0x008fc600078efcff */
[----:B------:R-:W-:Y:S02]  /*4240*/  IMAD.WIDE R16, R23, 0x4, R12 ;  /* 0x0000000417107825 */ /* 0x000fe400078e020c */
[----:B------:R1:W-:Y:S04]  /*4250*/  STG.E desc[UR10][R14.64], R19 ;  /* 0x000000130e007986 */ /* 0x0003e8000c10190a */
[----:B------:R-:W3:Y:S01]  /*4260*/  LDG.E R18, desc[UR10][R16.64] ;  /* 0x0000000a10127981 */ /* 0x000ee2000c1e1900 */
[----:B0-----:R-:W-:Y:S01]  /*4270*/  VIADD R11, R7, 0x3 ;  /* 0x00000003070b7836 */ /* 0x001fe20000000000 */
[----:B------:R-:W-:-:S04]  /*4280*/  SHF.L.W.U32 R21, R10, R21, RZ ;  /* 0x000000150a157219 */ /* 0x000fc80000000eff */
[----:B------:R-:W-:-:S04]  /*4290*/  SHF.R.S32.HI R8, RZ, 0x1f, R11 ;  /* 0x0000001fff087819 */ /* 0x000fc8000001140b */
[----:B------:R-:W-:-:S04]  /*42a0*/  LEA.HI R8, R8, R11, RZ, 0x5 ;  /* 0x0000000b08087211 */ /* 0x000fc800078f28ff */
[----:B------:R-:W-:-:S05]  /*42b0*/  SHF.R.S32.HI R9, RZ, 0x5, R8 ;  /* 0x00000005ff097819 */ /* 0x000fca0000011408 */
[----:B------:R-:W-:Y:S01]  /*42c0*/  IMAD.WIDE R8, R9, 0x4, R12 ;  /* 0x0000000409087825 */ /* 0x000fe200078e020c */
[----:B---3--:R-:W-:-:S05]  /*42d0*/  LOP3.LUT R21, R18, R21, RZ, 0xfc, !PT ;  /* 0x0000001512157212 */ /* 0x008fca00078efcff */
[----:B------:R0:W-:Y:S04]  /*42e0*/  STG.E desc[UR10][R16.64], R21 ;  /* 0x0000001510007986 */ /* 0x0001e8000c10190a */
[----:B------:R-:W3:Y:S01]  /*42f0*/  LDG.E R18, desc[UR10][R8.64] ;  /* 0x0000000a08127981 */ /* 0x000ee2000c1e1900 */
[----:B-1----:R-:W-:Y:S01]  /*4300*/  VIADD R19, R7, 0x4 ;  /* 0x0000000407137836 */ /* 0x002fe20000000000 */
        /* <DEDUP_REMOVED lines=25> */
[----:B------:R-:W4:Y:S01]  /*44a0*/  LDG.E R18, desc[UR10][R8.64] ;  /* 0x0000000a08127981 */ /* 0x000f22000c1e1900 */
[----:B------:R-:W-:Y:S01]  /*44b0*/  VIADD R7, R7, 0x7 ;  /* 0x0000000707077836 */ /* 0x000fe20000000000 */
[----:B------:R-:W-:-:S04]  /*44c0*/  SHF.L.W.U32 R11, R10, R11, RZ ;  /* 0x0000000b0a0b7219 */ /* 0x000fc80000000eff */
[----:B0-----:R-:W-:-:S04]  /*44d0*/  SHF.R.S32.HI R14, RZ, 0x1f, R7 ;  /* 0x0000001fff0e7819 */ /* 0x001fc80000011407 */
[----:B------:R-:W-:-:S04]  /*44e0*/  LEA.HI R14, R14, R7, RZ, 0x5 ;  /* 0x000000070e0e7211 */ /* 0x000fc800078f28ff */
[----:B------:R-:W-:-:S05]  /*44f0*/  SHF.R.S32.HI R15, RZ, 0x5, R14 ;  /* 0x00000005ff0f7819 */ /* 0x000fca000001140e */
[----:B------:R-:W-:Y:S01]  /*4500*/  IMAD.WIDE R14, R15, 0x4, R12 ;  /* 0x000000040f0e7825 */ /* 0x000fe200078e020c */
[----:B----4-:R-:W-:-:S05]  /*4510*/  LOP3.LUT R11, R18, R11, RZ, 0xfc, !PT ;  /* 0x0000000b120b7212 */ /* 0x010fca00078efcff */
[----:B------:R3:W-:Y:S04]  /*4520*/  STG.E desc[UR10][R8.64], R11 ;  /* 0x0000000b08007986 */ /* 0x0007e8000c10190a */
[----:B------:R-:W4:Y:S01]  /*4530*/  LDG.E R18, desc[UR10][R14.64] ;  /* 0x0000000a0e127981 */ /* 0x000f22000c1e1900 */
[----:B------:R-:W-:Y:S01]  /*4540*/  SHF.L.W.U32 R7, R10, R7, RZ ;  /* 0x000000070a077219 */ /* 0x000fe20000000eff */
[----:B--2---:R-:W-:Y:S01]  /*4550*/  ULOP3.LUT UR7, UR18, 0x7ffffff8, URZ, 0xc0, !UPT ;  /* 0x7ffffff812077892 */ /* 0x004fe2000f8ec0ff */
[----:B------:R-:W-:-:S05]  /*4560*/  VIADD R6, R6, 0x8 ;  /* 0x0000000806067836 */ /* 0x000fca0000000000 */
[----:B------:R-:W-:Y:S02]  /*4570*/  ISETP.NE.AND P0, PT, R6, UR7, PT ;  /* 0x0000000706007c0c */ /* 0x000fe4000bf05270 */
[----:B----4-:R-:W-:-:S05]  /*4580*/  LOP3.LUT R7, R18, R7, RZ, 0xfc, !PT ;  /* 0x0000000712077212 */ /* 0x010fca00078efcff */
[----:B------:R3:W-:Y:S06]  /*4590*/  STG.E desc[UR10][R14.64], R7 ;  /* 0x000000070e007986 */ /* 0x0007ec000c10190a */
[----:B------:R-:W-:Y:S05]  /*45a0*/  @P0 BRA `(.L_x_46) ;  /* 0xfffffff800cc0947 */ /* 0x000fea000383ffff */
[----:B------:R-:W-:-:S07]  /*45b0*/  IMAD.U32 R6, RZ, RZ, UR7 ;  /* 0x00000007ff067e24 */ /* 0x000fce000f8e00ff */
.L_x_45:
[----:B------:R-:W4:Y:S02]  /*45c0*/  LDCU UR7, c[0x0][0x3ac] ;  /* 0x00007580ff0777ac */ /* 0x000f240008000800 */
[----:B----4-:R-:W-:-:S04]  /*45d0*/  ULOP3.LUT UR8, UR7, 0x7, URZ, 0xc0, !UPT ;  /* 0x0000000707087892 */ /* 0x010fc8000f8ec0ff */
[----:B------:R-:W-:-:S09]  /*45e0*/  UISETP.NE.AND UP2, UPT, UR8, URZ, UPT ;  /* 0x000000ff0800728c */ /* 0x000fd2000bf45270 */
[----:B------:R-:W-:Y:S05]  /*45f0*/  BRA.U !UP2, `(.L_x_47) ;  /* 0x000000050a407547 */ /* 0x000fea000b800000 */
[----:B------:R-:W-:-:S04]  /*4600*/  ULOP3.LUT UR7, UR7, 0x3, URZ, 0xc0, !UPT ;  /* 0x0000000307077892 */ /* 0x000fc8000f8ec0ff */
[----:B------:R-:W-:Y:S01]  /*4610*/  UISETP.NE.AND UP2, UPT, UR7, URZ, UPT ;  /* 0x000000ff0700728c */ /* 0x000fe2000bf45270 */
[----:B------:R-:W-:Y:S10]  /*4620*/  BRA.U !UP0, `(.L_x_48) ;  /* 0x00000001089c7547 */ /* 0x000ff4000b800000 */
[----:B------:R-:W3:Y:S02]  /*4630*/  LDCU UR8, c[0x0][0x394] ;  /* 0x00007280ff0877ac */ /* 0x000ee40008000800 */
[----:B---3--:R-:W-:-:S05]  /*4640*/  VIADD R7, R6, UR8 ;  /* 0x0000000806077c36 */ /* 0x008fca0008000000 */
[----:B------:R-:W-:-:S04]  /*4650*/  SHF.R.S32.HI R8, RZ, 0x1f, R7 ;  /* 0x0000001fff087819 */ /* 0x000fc80000011407 */
[----:B------:R-:W-:-:S04]  /*4660*/  LEA.HI R8, R8, R7, RZ, 0x5 ;  /* 0x0000000708087211 */ /* 0x000fc800078f28ff */
[----:B------:R-:W-:-:S05]  /*4670*/  SHF.R.S32.HI R9, RZ, 0x5, R8 ;  /* 0x00000005ff097819 */ /* 0x000fca0000011408 */
[----:B------:R-:W-:-:S05]  /*4680*/  IMAD.WIDE R8, R9, 0x4, R12 ;  /* 0x0000000409087825 */ /* 0x000fca00078e020c */
[----:B0-----:R-:W3:Y:S01]  /*4690*/  LDG.E R11, desc[UR10][R8.64] ;  /* 0x0000000a080b7981 */ /* 0x001ee2000c1e1900 */
[----:B------:R-:W-:Y:S02]  /*46a0*/  VIADD R17, R7, 0x1 ;  /* 0x0000000107117836 */ /* 0x000fe40000000000 */
[----:B------:R-:W-:-:S03]  /*46b0*/  IMAD.MOV.U32 R14, RZ, RZ, 0x1 ;  /* 0x00000001ff0e7424 */ /* 0x000fc600078e00ff */
[----:B------:R-:W-:-:S04]  /*46c0*/  SHF.R.S32.HI R10, RZ, 0x1f, R17 ;  /* 0x0000001fff0a7819 */ /* 0x000fc80000011411 */
[----:B------:R-:W-:Y:S02]  /*46d0*/  LEA.HI R15, R10, R17, RZ, 0x5 ;  /* 0x000000110a0f7211 */ /* 0x000fe400078f28ff */
[----:B------:R-:W-:Y:S02]  /*46e0*/  SHF.L.W.U32 R10, R14, R7, RZ ;  /* 0x000000070e0a7219 */ /* 0x000fe40000000eff */
        /* <DEDUP_REMOVED lines=27> */
.L_x_48:
[----:B------:R-:W-:Y:S05]  /*48a0*/  BRA.U !UP2, `(.L_x_47) ;  /* 0x000000010a947547 */ /* 0x000fea000b800000 */
[----:B------:R-:W5:Y:S01]  /*48b0*/  LDCU UR8, c[0x0][0x3ac] ;  /* 0x00007580ff0877ac */ /* 0x000f620008000800 */
[----:B------:R-:W-:Y:S02]  /*48c0*/  UISETP.NE.AND UP2, UPT, UR7, 0x1, UPT ;  /* 0x000000010700788c */ /* 0x000fe4000bf45270 */
[----:B-----5:R-:W-:-:S07]  /*48d0*/  ULOP3.LUT UP3, URZ, UR8, 0x1, URZ, 0xc0, !UPT ;  /* 0x0000000108ff7892 */ /* 0x020fce000f86c0ff */
[----:B------:R-:W-:Y:S05]  /*48e0*/  BRA.U !UP2, `(.L_x_49) ;  /* 0x000000010a547547 */ /* 0x000fea000b800000 */
[----:B------:R-:W4:Y:S02]  /*48f0*/  LDCU UR7, c[0x0][0x394] ;  /* 0x00007280ff0777ac */ /* 0x000f240008000800 */
[----:B----4-:R-:W-:-:S05]  /*4900*/  VIADD R10, R6, UR7 ;  /* 0x00000007060a7c36 */ /* 0x010fca0008000000 */
[----:B---3--:R-:W-:-:S04]  /*4910*/  SHF.R.S32.HI R7, RZ, 0x1f, R10 ;  /* 0x0000001fff077819 */ /* 0x008fc8000001140a */
        /* <DEDUP_REMOVED lines=14> */
[----:B------:R-:W-:Y:S01]  /*4a00*/  SHF.L.W.U32 R15, R15, R16, RZ ;  /* 0x000000100f0f7219 */ /* 0x000fe20000000eff */
[----:B------:R-:W-:-:S03]  /*4a10*/  VIADD R6, R6, 0x2 ;  /* 0x0000000206067836 */ /* 0x000fc60000000000 */
[----:B---3--:R-:W-:-:S05]  /*4a20*/  LOP3.LUT R15, R14, R15, RZ, 0xfc, !PT ;  /* 0x0000000f0e0f7212 */ /* 0x008fca00078efcff */
[----:B------:R0:W-:Y:S02]  /*4a30*/  STG.E desc[UR10][R10.64], R15 ;  /* 0x0000000f0a007986 */ /* 0x0001e4000c10190a */
.L_x_49:
[----:B------:R-:W-:Y:S05]  /*4a40*/  BRA.U !UP3, `(.L_x_47) ;  /* 0x000000010b2c7547 */ /* 0x000fea000b800000 */
[----:B------:R-:W0:Y:S02]  /*4a50*/  LDCU UR7, c[0x0][0x394] ;  /* 0x00007280ff0777ac */ /* 0x000e240008000800 */
[----:B0--34-:R-:W-:-:S05]  /*4a60*/  VIADD R8, R6, UR7 ;  /* 0x0000000706087c36 */ /* 0x019fca0008000000 */
[----:B------:R-:W-:-:S04]  /*4a70*/  SHF.R.S32.HI R7, RZ, 0x1f, R8 ;  /* 0x0000001fff077819 */ /* 0x000fc80000011408 */
[----:B------:R-:W-:-:S04]  /*4a80*/  LEA.HI R7, R7, R8, RZ, 0x5 ;  /* 0x0000000807077211 */ /* 0x000fc800078f28ff */
[----:B------:R-:W-:-:S05]  /*4a90*/  SHF.R.S32.HI R7, RZ, 0x5, R7 ;  /* 0x00000005ff077819 */ /* 0x000fca0000011407 */
[----:B------:R-:W-:-:S05]  /*4aa0*/  IMAD.WIDE R6, R7, 0x4, R12 ;  /* 0x0000000407067825 */ /* 0x000fca00078e020c */
[----:B------:R-:W3:Y:S01]  /*4ab0*/  LDG.E R9, desc[UR10][R6.64] ;  /* 0x0000000a06097981 */ /* 0x000ee2000c1e1900 */
[----:B------:R-:W-:-:S05]  /*4ac0*/  IMAD.MOV.U32 R11, RZ, RZ, 0x1 ;  /* 0x00000001ff0b7424 */ /* 0x000fca00078e00ff */
[----:B------:R-:W-:-:S04]  /*4ad0*/  SHF.L.W.U32 R8, R11, R8, RZ ;  /* 0x000000080b087219 */ /* 0x000fc80000000eff */
[----:B---3--:R-:W-:-:S05]  /*4ae0*/  LOP3.LUT R9, R9, R8, RZ, 0xfc, !PT ;  /* 0x0000000809097212 */ /* 0x008fca00078efcff */
[----:B------:R0:W-:Y:S02]  /*4af0*/  STG.E desc[UR10][R6.64], R9 ;  /* 0x0000000906007986 */ /* 0x0001e4000c10190a */
.L_x_47:
[----:B0--34-:R-:W-:-:S07]  /*4b00*/  IMAD.MOV.U32 R7, RZ, RZ, RZ ;  /* 0x000000ffff077224 */ /* 0x019fce00078e00ff */
.L_x_54:
[----:B0-----:R-:W0:Y:S01]  /*4b10*/  LDCU UR7, c[0x0][0x394] ;  /* 0x00007280ff0777ac */ /* 0x001e220008000800 */
[----:B------:R-:W-:Y:S02]  /*4b20*/  IMAD.IADD R8, R7, 0x1, R2 ;  /* 0x0000000107087824 */ /* 0x000fe400078e0202 */
[----:B------:R-:W-:Y:S02]  /*4b30*/  IMAD.MOV.U32 R6, RZ, RZ, RZ ;  /* 0x000000ffff067224 */ /* 0x000fe400078e00ff */
[----:B0--34-:R-:W-:-:S07]  /*4b40*/  IMAD R9, R8, UR7, R5 ;  /* 0x0000000708097c24 */ /* 0x019fce000f8e0205 */
.L_x_53:
[----:B0-----:R-:W0:Y:S01]  /*4b50*/  LDCU UR7, c[0x0][0x3a0] ;  /* 0x00007400ff0777ac */ /* 0x001e220008000800 */
[--C-:B------:R-:W-:Y:S02]  /*4b60*/  IMAD.IADD R8, R9, 0x1, R6.reuse ;  /* 0x0000000109087824 */ /* 0x100fe400078e0206 */
[----:B----4-:R-:W-:Y:S01]  /*4b70*/  IMAD.MOV.U32 R19, RZ, RZ, RZ ;  /* 0x000000ffff137224 */ /* 0x010fe200078e00ff */
[----:B---3--:R-:W3:Y:S01]  /*4b80*/  LDCU UR8, c[0x0][0x39c] ;  /* 0x00007380ff0877ac */ /* 0x008ee20008000800 */
[----:B------:R-:W-:Y:S01]  /*4b90*/  UISETP.GE.U32.AND UP2, UPT, UR14, 0x3, UPT ;  /* 0x000000030e00788c */ /* 0x000fe2000bf46070 */
[----:B0-----:R-:W-:Y:S02]  /*4ba0*/  IMAD R10, R7, UR7, R6 ;  /* 0x00000007070a7c24 */ /* 0x001fe4000f8e0206 */
[----:B------:R-:W-:Y:S02]  /*4bb0*/  VIADD R6, R6, 0x1 ;  /* 0x0000000106067836 */ /* 0x000fe40000000000 */
[----:B---3--:R-:W-:-:S03]  /*4bc0*/  IMAD.U32 R11, RZ, RZ, UR8 ;  /* 0x00000008ff0b7e24 */ /* 0x008fc6000f8e00ff */
[----:B------:R-:W-:Y:S01]  /*4bd0*/  ISETP.NE.AND P0, PT, R6, UR7, PT ;  /* 0x0000000706007c0c */ /* 0x000fe2000bf05270 */
[----:B------:R-:W-:Y:S01]  /*4be0*/  IMAD R10, R10, R11, UR5 ;  /* 0x000000050a0a7e24 */ /* 0x000fe2000f8e020b */
[----:B------:R-:W-:Y:S11]  /*4bf0*/  BRA.U !UP2, `(.L_x_50) ;  /* 0x000000050ac87547 */ /* 0x000ff6000b800000 */
[----:B------:R-:W-:-:S07]  /*4c00*/  IMAD.MOV.U32 R21, RZ, RZ, RZ ;  /* 0x000000ffff157224 */ /* 0x000fce00078e00ff */
.L_x_51:
[----:B------:R-:W0:Y:S01]  /*4c10*/  LDCU UR7, c[0x0][0x39c] ;  /* 0x00007380ff0777ac */ /* 0x000e220008000800 */
[----:B------:R-:W-:Y:S01]  /*4c20*/  IMAD R25, R3, UR4, RZ ;  /* 0x0000000403197c24 */ /* 0x000fe2000f8e02ff */
[----:B------:R-:W3:Y:S01]  /*4c30*/  LDCU.64 UR8, c[0x0][0x380] ;  /* 0x00007000ff0877ac */ /* 0x000ee20008000a00 */
[----:B0-----:R-:W-:-:S04]  /*4c40*/  IMAD.U32 R11, RZ, RZ, UR7 ;  /* 0x00000007ff0b7e24 */ /* 0x001fc8000f8e00ff */
[----:B------:R-:W-:-:S05]  /*4c50*/  IMAD R22, R8, R11, R21 ;  /* 0x0000000b08167224 */ /* 0x000fca00078e0215 */
[----:B------:R-:W-:-:S04]  /*4c60*/  IADD3 R15, P1, PT, R25, R22, RZ ;  /* 0x00000016190f7210 */ /* 0x000fc80007f3e0ff */
[----:B------:R-:W-:Y:S02]  /*4c70*/  LEA.HI.X.SX32 R16, R22, RZ, 0x1, P1 ;  /* 0x000000ff16107211 */ /* 0x000fe400008f0eff */
[----:B---3--:R-:W-:-:S04]  /*4c80*/  LEA R14, P1, R15, UR8, 0x2 ;  /* 0x000000080f0e7c11 */ /* 0x008fc8000f8210ff */
[----:B------:R-:W-:-:S05]  /*4c90*/  LEA.HI.X R15, R15, UR9, R16, 0x2, P1 ;  /* 0x000000090f0f7c11 */ /* 0x000fca00088f1410 */
[----:B------:R-:W3:Y:S01]  /*4ca0*/  LDG.E R14, desc[UR10][R14.64] ;  /* 0x0000000a0e0e7981 */ /* 0x000ee2000c1e1900 */
[----:B------:R-:W-:Y:S01]  /*4cb0*/  IMAD.IADD R23, R10, 0x1, R21 ;  /* 0x000000010a177824 */ /* 0x000fe200078e0215 */
[----:B---3--:R-:W-:-:S13]  /*4cc0*/  ISETP.NE.AND P1, PT, R14, 0x1, PT ;  /* 0x000000010e00780c */ /* 0x008fda0003f25270 */
[----:B------:R-:W0:Y:S02]  /*4cd0*/  @P1 LDC R16, c[0x0][0x394] ;  /* 0x0000e500ff101b82 */ /* 0x000e240000000800 */
[----:B0-----:R-:W-:-:S05]  /*4ce0*/  @P1 IMAD.IADD R19, R23, 0x1, R16 ;  /* 0x0000000117131824 */ /* 0x001fca00078e0210 */
[----:B------:R-:W-:-:S04]  /*4cf0*/  @P1 SHF.R.S32.HI R16, RZ, 0x1f, R19 ;  /* 0x0000001fff101819 */ /* 0x000fc80000011413 */
[----:B------:R-:W-:-:S04]  /*4d00*/  @P1 LEA.HI R16, R16, R19, RZ, 0x5 ;  /* 0x0000001310101211 */ /* 0x000fc800078f28ff */
[----:B------:R-:W-:-:S05]  /*4d10*/  @P1 SHF.R.S32.HI R17, RZ, 0x5, R16 ;  /* 0x00000005ff111819 */ /* 0x000fca0000011410 */
[----:B------:R-:W-:-:S05]  /*4d20*/  @P1 IMAD.WIDE R16, R17, 0x4, R12 ;  /* 0x0000000411101825 */ /* 0x000fca00078e020c */
[----:B------:R-:W3:Y:S01]  /*4d30*/  @P1 LDG.E R18, desc[UR10][R16.64] ;  /* 0x0000000a10121981 */ /* 0x000ee2000c1e1900 */
[----:B------:R-:W-:-:S04]  /*4d40*/  @!P1 SHF.R.S32.HI R20, RZ, 0x1f, R23 ;  /* 0x0000001fff149819 */ /* 0x000fc80000011417 */
[----:B------:R-:W-:Y:S01]  /*4d50*/  @!P1 LEA.HI R14, R20, R23, RZ, 0x5 ;  /* 0x00000017140e9211 */ /* 0x000fe200078f28ff */
[----:B------:R-:W-:-:S03]  /*4d60*/  IMAD.MOV.U32 R20, RZ, RZ, 0x1 ;  /* 0x00000001ff147424 */ /* 0x000fc600078e00ff */
[----:B------:R-:W-:Y:S02]  /*4d70*/  @!P1 SHF.R.S32.HI R15, RZ, 0x5, R14 ;  /* 0x00000005ff0f9819 */ /* 0x000fe4000001140e */
[----:B------:R-:W-:-:S04]  /*4d80*/  @P1 SHF.L.W.U32 R19, R20, R19, RZ ;  /* 0x0000001314131219 */ /* 0x000fc80000000eff */
[----:B---3--:R-:W-:Y:S01]  /*4d90*/  @P1 LOP3.LUT R27, R18, R19, RZ, 0xfc, !PT ;  /* 0x00000013121b1212 */ /* 0x008fe200078efcff */
[----:B------:R-:W-:-:S04]  /*4da0*/  @!P1 IMAD.WIDE R18, R15, 0x4, R12 ;  /* 0x000000040f129825 */ /* 0x000fc800078e020c */
[----:B------:R0:W-:Y:S04]  /*4db0*/  @P1 STG.E desc[UR10][R16.64], R27 ;  /* 0x0000001b10001986 */ /* 0x0001e8000c10190a */
[----:B------:R-:W3:Y:S01]  /*4dc0*/  @!P1 LDG.E R29, desc[UR10][R18.64] ;  /* 0x0000000a121d9981 */ /* 0x000ee2000c1e1900 */
[----:B------:R-:W-:Y:S01]  /*4dd0*/  VIADD R14, R22, 0x1 ;  /* 0x00000001160e7836 */ /* 0x000fe20000000000 */
[----:B------:R-:W-:-:S04]  /*4de0*/  @!P1 SHF.L.W.U32 R24, R20, R23, RZ ;  /* 0x0000001714189219 */ /* 0x000fc80000000eff */
[----:B------:R-:W-:-:S04]  /*4df0*/  IADD3 R15, P2, PT, R25, R14, RZ ;  /* 0x0000000e190f7210 */ /* 0x000fc80007f5e0ff */
[----:B------:R-:W-:Y:S02]  /*4e00*/  LEA.HI.X.SX32 R26, R14, RZ, 0x1, P2 ;  /* 0x000000ff0e1a7211 */ /* 0x000fe400010f0eff */
[----:B------:R-:W-:-:S04]  /*4e10*/  LEA R14, P2, R15, UR8, 0x2 ;  /* 0x000000080f0e7c11 */ /* 0x000fc8000f8410ff */
[----:B------:R-:W-:Y:S02]  /*4e20*/  LEA.HI.X R15, R15, UR9, R26, 0x2, P2 ;  /* 0x000000090f0f7c11 */ /* 0x000fe400090f141a */
[----:B---3--:R-:W-:-:S05]  /*4e30*/  @!P1 LOP3.LUT R29, R29, R24, RZ, 0xfc, !PT ;  /* 0x000000181d1d9212 */ /* 0x008fca00078efcff */
[----:B------:R3:W-:Y:S04]  /*4e40*/  @!P1 STG.E desc[UR10][R18.64], R29 ;  /* 0x0000001d12009986 */ /* 0x0007e8000c10190a */
[----:B------:R-:W4:Y:S01]  /*4e50*/  LDG.E R14, desc[UR10][R14.64] ;  /* 0x0000000a0e0e7981 */ /* 0x000f22000c1e1900 */
[----:B0-----:R-:W-:Y:S01]  /*4e60*/  VIADD R27, R23, 0x1 ;  /* 0x00000001171b7836 */ /* 0x001fe20000000000 */
[----:B----4-:R-:W-:-:S13]  /*4e70*/  ISETP.NE.AND P1, PT, R14, 0x1, PT ;  /* 0x000000010e00780c */ /* 0x010fda0003f25270 */
[----:B------:R-:W0:Y:S02]  /*4e80*/  @P1 LDC R24, c[0x0][0x394] ;  /* 0x0000e500ff181b82 */ /* 0x000e240000000800 */
[----:B0-----:R-:W-:-:S05]  /*4e90*/  @P1 IMAD.IADD R24, R27, 0x1, R24 ;  /* 0x000000011b181824 */ /* 0x001fca00078e0218 */
[----:B------:R-:W-:-:S04]  /*4ea0*/  @P1 SHF.R.S32.HI R17, RZ, 0x1f, R24 ;  /* 0x0000001fff111819 */ /* 0x000fc80000011418 */
[----:B------:R-:W-:-:S04]  /*4eb0*/  @P1 LEA.HI R17, R17, R24, RZ, 0x5 ;  /* 0x0000001811111211 */ /* 0x000fc800078f28ff */
[----:B------:R-:W-:-:S05]  /*4ec0*/  @P1 SHF.R.S32.HI R17, RZ, 0x5, R17 ;  /* 0x00000005ff111819 */ /* 0x000fca0000011411 */
[----:B------:R-:W-:-:S05]  /*4ed0*/  @P1 IMAD.WIDE R16, R17, 0x4, R12 ;  /* 0x0000000411101825 */ /* 0x000fca00078e020c */
[----:B------:R-:W4:Y:S01]  /*4ee0*/  @P1 LDG.E R26, desc[UR10][R16.64] ;  /* 0x0000000a101a1981 */ /* 0x000f22000c1e1900 */
[----:B---3--:R-:W-:Y:S02]  /*4ef0*/  @!P1 SHF.R.S32.HI R18, RZ, 0x1f, R27 ;  /* 0x0000001fff129819 */ /* 0x008fe4000001141b */
[----:B------:R-:W-:Y:S02]  /*4f00*/  @P1 SHF.L.W.U32 R24, R20, R24, RZ ;  /* 0x0000001814181219 */ /* 0x000fe40000000eff */
[----:B------:R-:W-:-:S04]  /*4f10*/  @!P1 LEA.HI R18, R18, R27, RZ, 0x5 ;  /* 0x0000001b12129211 */ /* 0x000fc800078f28ff */
[----:B------:R-:W-:-:S05]  /*4f20*/  @!P1 SHF.R.S32.HI R15, RZ, 0x5, R18 ;  /* 0x00000005ff0f9819 */ /* 0x000fca0000011412 */
[----:B------:R-:W-:Y:S01]  /*4f30*/  @!P1 IMAD.WIDE R14, R15, 0x4, R12 ;  /* 0x000000040f0e9825 */ /* 0x000fe200078e020c */
[----:B----4-:R-:W-:-:S05]  /*4f40*/  @P1 LOP3.LUT R29, R26, R24, RZ, 0xfc, !PT ;  /* 0x000000181a1d1212 */ /* 0x010fca00078efcff */
        /* <DEDUP_REMOVED lines=11> */
[----:B------:R-:W-:Y:S01]  /*5000*/  VIADD R27, R23, 0x2 ;  /* 0x00000002171b7836 */ /* 0x000fe20000000000 */
[----:B----4-:R-:W-:-:S13]  /*5010*/  ISETP.NE.AND P1, PT, R18, 0x1, PT ;  /* 0x000000011200780c */ /* 0x010fda0003f25270 */
[----:B0-----:R-:W0:Y:S02]  /*5020*/  @P1 LDC R16, c[0x0][0x394] ;  /* 0x0000e500ff101b82 */ /* 0x001e240000000800 */
        /* <DEDUP_REMOVED lines=40> */
[----:B------:R-:W-:Y:S01]  /*52b0*/  @!P1 SHF.L.W.U32 R20, R20, R23, RZ ;  /* 0x0000001714149219 */ /* 0x000fe20000000eff */
[----:B------:R-:W-:-:S03]  /*52c0*/  VIADD R21, R21, 0x4 ;  /* 0x0000000415157836 */ /* 0x000fc60000000000 */
[----:B---3--:R-:W-:-:S05]  /*52d0*/  @!P1 LOP3.LUT R19, R19, R20, RZ, 0xfc, !PT ;  /* 0x0000001413139212 */ /* 0x008fca00078efcff */
[----:B------:R0:W-:Y:S01]  /*52e0*/  @!P1 STG.E desc[UR10][R14.64], R19 ;  /* 0x000000130e009986 */ /* 0x0001e2000c10190a */
[----:B------:R-:W-:-:S13]  /*52f0*/  ISETP.NE.AND P1, PT, R21, UR6, PT ;  /* 0x0000000615007c0c */ /* 0x000fda000bf25270 */
[----:B0-----:R-:W-:Y:S05]  /*5300*/  @P1 BRA `(.L_x_51) ;  /* 0xfffffff800401947 */ /* 0x001fea000383ffff */
[----:B------:R-:W-:-:S07]  /*5310*/  IMAD.U32 R19, RZ, RZ, UR6 ;  /* 0x00000006ff137e24 */ /* 0x000fce000f8e00ff */
.L_x_50:
[----:B------:R-:W-:-:S09]  /*5320*/  UISETP.NE.AND UP2, UPT, UR15, URZ, UPT ;  /* 0x000000ff0f00728c */ /* 0x000fd2000bf45270 */
[----:B------:R-:W-:Y:S05]  /*5330*/  BRA.U !UP2, `(.L_x_52) ;  /* 0x000000050a547547 */ /* 0x000fea000b800000 */
[----:B------:R-:W0:Y:S01]  /*5340*/  LDCU.64 UR8, c[0x0][0x380] ;  /* 0x00007000ff0877ac */ /* 0x000e220008000a00 */
[----:B------:R-:W-:Y:S02]  /*5350*/  IMAD R16, R8, R11, R19 ;  /* 0x0000000b08107224 */ /* 0x000fe400078e0213 */
[----:B------:R-:W-:-:S05]  /*5360*/  IMAD R17, R3, UR4, RZ ;  /* 0x0000000403117c24 */ /* 0x000fca000f8e02ff */
[----:B------:R-:W-:-:S04]  /*5370*/  IADD3 R8, P1, PT, R17, R16, RZ ;  /* 0x0000001011087210 */ /* 0x000fc80007f3e0ff */
[----:B------:R-:W-:Y:S02]  /*5380*/  LEA.HI.X.SX32 R11, R16, RZ, 0x1, P1 ;  /* 0x000000ff100b7211 */ /* 0x000fe400008f0eff */
[----:B0-----:R-:W-:-:S04]  /*5390*/  LEA R14, P1, R8, UR8, 0x2 ;  /* 0x00000008080e7c11 */ /* 0x001fc8000f8210ff */
        /* <DEDUP_REMOVED lines=15> */
[----:B------:R-:W-:-:S03]  /*5490*/  @P1 SHF.L.W.U32 R21, R8, R21, RZ ;  /* 0x0000001508151219 */ /* 0x000fc60000000eff */
[----:B------:R-:W-:Y:S01]  /*54a0*/  @!P1 IMAD.WIDE R14, R15, 0x4, R12 ;  /* 0x000000040f0e9825 */ /* 0x000fe200078e020c */
[----:B---3--:R-:W-:-:S05]  /*54b0*/  @P1 LOP3.LUT R21, R18, R21, RZ, 0xfc, !PT ;  /* 0x0000001512151212 */ /* 0x008fca00078efcff */
[----:B------:R0:W-:Y:S04]  /*54c0*/  @P1 STG.E desc[UR10][R10.64], R21 ;  /* 0x000000150a001986 */ /* 0x0001e8000c10190a */
[----:B------:R-:W3:Y:S01]  /*54d0*/  @!P1 LDG.E R23, desc[UR10][R14.64] ;  /* 0x0000000a0e179981 */ /* 0x000ee2000c1e1900 */
[----:B------:R-:W-:Y:S01]  /*54e0*/  @!P1 SHF.L.W.U32 R18, R8, R19, RZ ;  /* 0x0000001308129219 */ /* 0x000fe20000000eff */
[----:B------:R-:W-:-:S03]  /*54f0*/  UISETP.NE.AND UP2, UPT, UR15, 0x1, UPT ;  /* 0x000000010f00788c */ /* 0x000fc6000bf45270 */
[----:B---3--:R-:W-:-:S05]  /*5500*/  @!P1 LOP3.LUT R23, R23, R18, RZ, 0xfc, !PT ;  /* 0x0000001217179212 */ /* 0x008fca00078efcff */
[----:B------:R0:W-:Y:S01]  /*5510*/  @!P1 STG.E desc[UR10][R14.64], R23 ;  /* 0x000000170e009986 */ /* 0x0001e2000c10190a */
[----:B------:R-:W-:Y:S05]  /*5520*/  BRA.U !UP2, `(.L_x_52) ;  /* 0x000000010ad87547 */ /* 0x000fea000b800000 */
[----:B0-----:R-:W-:-:S05]  /*5530*/  VIADD R10, R16, 0x1 ;  /* 0x00000001100a7836 */ /* 0x001fca0000000000 */
[----:B------:R-:W-:-:S04]  /*5540*/  IADD3 R11, P1, PT, R17, R10, RZ ;  /* 0x0000000a110b7210 */ /* 0x000fc80007f3e0ff */
[----:B------:R-:W-:Y:S02]  /*5550*/  LEA.HI.X.SX32 R10, R10, RZ, 0x1, P1 ;  /* 0x000000ff0a0a7211 */ /* 0x000fe400008f0eff */
[----:B------:R-:W-:-:S04]  /*5560*/  LEA R14, P1, R11, UR8, 0x2 ;  /* 0x000000080b0e7c11 */ /* 0x000fc8000f8210ff */
[----:B------:R-:W-:-:S05]  /*5570*/  LEA.HI.X R15, R11, UR9, R10, 0x2, P1 ;  /* 0x000000090b0f7c11 */ /* 0x000fca00088f140a */
[----:B------:R-:W3:Y:S01]  /*5580*/  LDG.E R14, desc[UR10][R14.64] ;  /* 0x0000000a0e0e7981 */ /* 0x000ee2000c1e1900 */
[----:B------:R-:W-:Y:S01]  /*5590*/  VIADD R21, R19, 0x1 ;  /* 0x0000000113157836 */ /* 0x000fe20000000000 */
        /* <DEDUP_REMOVED lines=8> */
[----:B------:R-:W-:Y:S02]  /*5620*/  @!P1 SHF.R.S32.HI R20, RZ, 0x1f, R21 ;  /* 0x0000001fff149819 */ /* 0x000fe40000011415 */
[----:B------:R-:W-:Y:S02]  /*5630*/  @P1 SHF.L.W.U32 R23, R8, R23, RZ ;  /* 0x0000001708171219 */ /* 0x000fe40000000eff */
[----:B------:R-:W-:-:S04]  /*5640*/  @!P1 LEA.HI R20, R20, R21, RZ, 0x5 ;  /* 0x0000001514149211 */ /* 0x000fc800078f28ff */
[----:B------:R-:W-:-:S05]  /*5650*/  @!P1 SHF.R.S32.HI R15, RZ, 0x5, R20 ;  /* 0x00000005ff0f9819 */ /* 0x000fca0000011414 */
[----:B------:R-:W-:Y:S01]  /*5660*/  @!P1 IMAD.WIDE R14, R15, 0x4, R12 ;  /* 0x000000040f0e9825 */ /* 0x000fe200078e020c */
[----:B---3--:R-:W-:-:S05]  /*5670*/  @P1 LOP3.LUT R23, R18, R23, RZ, 0xfc, !PT ;  /* 0x0000001712171212 */ /* 0x008fca00078efcff */
[----:B------:R3:W-:Y:S04]  /*5680*/  @P1 STG.E desc[UR10][R10.64], R23 ;  /* 0x000000170a001986 */ /* 0x0007e8000c10190a */
[----:B------:R-:W4:Y:S01]  /*5690*/  @!P1 LDG.E R18, desc[UR10][R14.64] ;  /* 0x0000000a0e129981 */ /* 0x000f22000c1e1900 */
[----:B------:R-:W-:Y:S01]  /*56a0*/  @!P1 SHF.L.W.U32 R21, R8, R21, RZ ;  /* 0x0000001508159219 */ /* 0x000fe20000000eff */
[----:B------:R-:W-:-:S03]  /*56b0*/  UISETP.NE.AND UP2, UPT, UR15, 0x2, UPT ;  /* 0x000000020f00788c */ /* 0x000fc6000bf45270 */
[----:B----4-:R-:W-:-:S05]  /*56c0*/  @!P1 LOP3.LUT R21, R18, R21, RZ, 0xfc, !PT ;  /* 0x0000001512159212 */ /* 0x010fca00078efcff */
[----:B------:R3:W-:Y:S01]  /*56d0*/  @!P1 STG.E desc[UR10][R14.64], R21 ;  /* 0x000000150e009986 */ /* 0x0007e2000c10190a */
[----:B------:R-:W-:Y:S05]  /*56e0*/  BRA.U !UP2, `(.L_x_52) ;  /* 0x000000010a687547 */ /* 0x000fea000b800000 */
[----:B------:R-:W-:-:S05]  /*56f0*/  VIADD R16, R16, 0x2 ;  /* 0x0000000210107836 */ /* 0x000fca0000000000 */
[----:B------:R-:W-:-:S04]  /*5700*/  IADD3 R17, P1, PT, R17, R16, RZ ;  /* 0x0000001011117210 */ /* 0x000fc80007f3e0ff */
[----:B------:R-:W-:Y:S02]  /*5710*/  LEA.HI.X.SX32 R16, R16, RZ, 0x1, P1 ;  /* 0x000000ff10107211 */ /* 0x000fe400008f0eff */
[----:B---3--:R-:W-:-:S04]  /*5720*/  LEA R14, P1, R17, UR8, 0x2 ;  /* 0x00000008110e7c11 */ /* 0x008fc8000f8210ff */
        /* <DEDUP_REMOVED lines=18> */
[----:B------:R-:W3:Y:S01]  /*5850*/  @!P1 LDG.E R19, desc[UR10][R14.64] ;  /* 0x0000000a0e139981 */ /* 0x000ee2000c1e1900 */
[----:B------:R-:W-:-:S04]  /*5860*/  @!P1 SHF.L.W.U32 R8, R8, R21, RZ ;  /* 0x0000001508089219 */ /* 0x000fc80000000eff */
[----:B---3--:R-:W-:-:S05]  /*5870*/  @!P1 LOP3.LUT R19, R19, R8, RZ, 0xfc, !PT ;  /* 0x0000000813139212 */ /* 0x008fca00078efcff */
[----:B------:R4:W-:Y:S02]  /*5880*/  @!P1 STG.E desc[UR10][R14.64], R19 ;  /* 0x000000130e009986 */ /* 0x0009e4000c10190a */
.L_x_52:
[----:B------:R-:W-:Y:S05]  /*5890*/  @P0 BRA `(.L_x_53) ;  /* 0xfffffff000ac0947 */ /* 0x000fea000383ffff */
[----:B------:R-:W5:Y:S01]  /*58a0*/  LDCU UR7, c[0x0][0x3a4] ;  /* 0x00007480ff0777ac */ /* 0x000f620008000800 */
[----:B------:R-:W-:-:S05]  /*58b0*/  VIADD R7, R7, 0x1 ;  /* 0x0000000107077836 */ /* 0x000fca0000000000 */
[----:B-----5:R-:W-:-:S13]  /*58c0*/  ISETP.NE.AND P0, PT, R7, UR7, PT ;  /* 0x0000000707007c0c */ /* 0x020fda000bf05270 */
[----:B------:R-:W-:Y:S05]  /*58d0*/  @P0 BRA `(.L_x_54) ;  /* 0xfffffff0008c0947 */ /* 0x000fea000383ffff */
[----:B------:R-:W5:Y:S01]  /*58e0*/  LDCU UR12, c[0x0][0x3a8] ;  /* 0x00007500ff0c77ac */ /* 0x000f620008000800 */
[----:B------:R-:W0:Y:S01]  /*58f0*/  LDCU UR7, c[0x0][0x394] ;  /* 0x00007280ff0777ac */ /* 0x000e220008000800 */
[----:B------:R-:W1:Y:S01]  /*5900*/  LDCU.64 UR8, c[0x0][0x3a0] ;  /* 0x00007400ff0877ac */ /* 0x000e620008000a00 */
[----:B------:R-:W2:Y:S01]  /*5910*/  LDCU UR17, c[0x0][0x3a0] ;  /* 0x00007400ff1177ac */ /* 0x000ea20008000800 */
[----:B-----5:R-:W-:-:S04]  /*5920*/  UISETP.NE.AND UP2, UPT, UR12, URZ, UPT ;  /* 0x000000ff0c00728c */ /* 0x020fc8000bf45270 */
[----:B------:R-:W-:-:S04]  /*5930*/  USEL UR12, URZ, 0x1, !UP2 ;  /* 0x00000001ff0c7887 */ /* 0x000fc8000d000000 */
[----:B0-----:R-:W-:Y:S02]  /*5940*/  USHF.L.U32 UR12, UR7, UR12, URZ ;  /* 0x0000000c070c7299 */ /* 0x001fe400080006ff */
[----:B-1----:R-:W-:Y:S02]  /*5950*/  UIADD3 UR8, UPT, UPT, UR7, -UR8, URZ ;  /* 0x8000000807087290 */ /* 0x002fe4000fffe0ff */
[----:B------:R-:W-:Y:S01]  /*5960*/  UIADD3 UR12, UPT, UPT, UR12, -0x1, URZ ;  /* 0xffffffff0c0c7890 */ /* 0x000fe2000fffe0ff */
[----:B--2---:R-:W-:-:S03]  /*5970*/  VIADD R5, R5, UR17 ;  /* 0x0000001105057c36 */ /* 0x004fc60008000000 */
[----:B------:R-:W-:Y:S02]  /*5980*/  USHF.R.S32.HI UR13, URZ, 0x1f, UR12 ;  /* 0x0000001fff0d7899 */ /* 0x000fe4000801140c */
[----:B------:R-:W-:Y:S02]  /*5990*/  ISETP.GT.AND P0, PT, R5, UR8, PT ;  /* 0x0000000805007c0c */ /* 0x000fe4000bf04270 */
[----:B------:R-:W-:-:S04]  /*59a0*/  ULEA.HI UR13, UR13, UR12, URZ, 0x5 ;  /* 0x0000000c0d0d7291 */ /* 0x000fc8000f8f28ff */
[----:B------:R-:W-:-:S06]  /*59b0*/  ULEA.HI.SX32 UR13, UR13, 0x1, 0x1b ;  /* 0x000000010d0d7891 */ /* 0x000fcc000f8fdaff */
[----:B------:R-:W-:Y:S01]  /*59c0*/  VIADD R4, R4, UR13 ;  /* 0x0000000d04047c36 */ /* 0x000fe20008000000 */
[----:B------:R-:W-:Y:S06]  /*59d0*/  @!P0 BRA `(.L_x_55) ;  /* 0xffffffe400ac8947 */ /* 0x000fec000383ffff */
[----:B------:R-:W0:Y:S01]  /*59e0*/  LDCU UR7, c[0x0][0x398] ;  /* 0x00007300ff0777ac */ /* 0x000e220008000800 */
[----:B------:R-:W-:Y:S01]  /*59f0*/  VIADD R2, R2, 0x1 ;  /* 0x0000000102027836 */ /* 0x000fe20000000000 */
[----:B0-----:R-:W-:-:S04]  /*5a00*/  UIADD3 UR7, UPT, UPT, UR7, -UR9, URZ ;  /* 0x8000000907077290 */ /* 0x001fc8000fffe0ff */
[----:B------:R-:W-:-:S06]  /*5a10*/  UIADD3 UR7, UPT, UPT, UR7, 0x1, URZ ;  /* 0x0000000107077890 */ /* 0x000fcc000fffe0ff */
[----:B------:R-:W-:-:S13]  /*5a20*/  ISETP.NE.AND P0, PT, R2, UR7, PT ;  /* 0x0000000702007c0c */ /* 0x000fda000bf05270 */
[----:B------:R-:W-:Y:S05]  /*5a30*/  @P0 BRA `(.L_x_56) ;  /* 0xffffffe400900947 */ /* 0x000fea000383ffff */
[----:B------:R-:W0:Y:S01]  /*5a40*/  LDCU UR7, c[0x0][0x390] ;  /* 0x00007200ff0777ac */ /* 0x000e220008000800 */
[----:B------:R-:W-:-:S05]  /*5a50*/  IMAD.IADD R3, R0, 0x1, R3 ;  /* 0x0000000100037824 */ /* 0x000fca00078e0203 */
[----:B0-----:R-:W-:-:S13]  /*5a60*/  ISETP.GE.AND P0, PT, R3, UR7, PT ;  /* 0x0000000703007c0c */ /* 0x001fda000bf06270 */
[----:B------:R-:W-:Y:S05]  /*5a70*/  @!P0 BRA `(.L_x_57) ;  /* 0xffffffe400508947 */ /* 0x000fea000383ffff */
[----:B------:R-:W-:Y:S05]  /*5a80*/  EXIT ;  /* 0x000000000000794d */ /* 0x000fea0003800000 */
.L_x_44:
[----:B------:R-:W-:Y:S02]  /*5a90*/  ULOP3.LUT UR15, UR8, 0x3, URZ, 0xc0, !UPT ;  /* 0x00000003080f7892 */ /* 0x000fe4000f8ec0ff */
[----:B------:R-:W-:-:S12]  /*5aa0*/  ULOP3.LUT UR8, UR8, 0x7ffffffc, URZ, 0xc0, !UPT ;  /* 0x7ffffffc08087892 */ /* 0x000fd8000f8ec0ff */
.L_x_65:
[----:B------:R-:W1:Y:S01]  /*5ab0*/  LDCU UR6, c[0x0][0x3a8] ;  /* 0x00007500ff0677ac */ /* 0x000e620008000800 */
[----:B------:R-:W-:Y:S01]  /*5ac0*/  IMAD.MOV.U32 R2, RZ, RZ, RZ ;  /* 0x000000ffff027224 */ /* 0x000fe200078e00ff */
[----:B--2---:R-:W2:Y:S01]  /*5ad0*/  LDCU UR7, c[0x0][0x394] ;  /* 0x00007280ff0777ac */ /* 0x004ea20008000800 */
        /* <DEDUP_REMOVED lines=8> */
[----:B---3--:R-:W-:-:S07]  /*5b60*/  IMAD R4, R3, UR7, RZ ;  /* 0x0000000703047c24 */ /* 0x008fce000f8e02ff */
.L_x_64:
[----:B--23--:R-:W-:-:S07]  /*5b70*/  IMAD.MOV.U32 R5, RZ, RZ, RZ ;  /* 0x000000ffff057224 */ /* 0x00cfce00078e00ff */
.L_x_63:
[----:B------:R-:W1:Y:S01]  /*5b80*/  LDC.64 R12, c[0x0][0x388] ;  /* 0x0000e200ff0c7b82 */ /* 0x000e620000000a00 */
[----:B------:R-:W-:Y:S02]  /*5b90*/  IMAD.MOV.U32 R7, RZ, RZ, RZ ;  /* 0x000000ffff077224 */ /* 0x000fe400078e00ff */
[----:B-123--:R-:W-:-:S07]  /*5ba0*/  IMAD.WIDE.U32 R12, R4, 0x4, R12 ;  /* 0x00000004040c7825 */ /* 0x00efce00078e000c */
.L_x_62:
[----:B-1----:R-:W1:Y:S01]  /*5bb0*/  LDCU UR7, c[0x0][0x3a4] ;  /* 0x00007480ff0777ac */ /* 0x002e620008000800 */
[C---:B------:R-:W-:Y:S02]  /*5bc0*/  IMAD.IADD R8, R7.reuse, 0x1, R2 ;  /* 0x0000000107087824 */ /* 0x040fe400078e0202 */
[----:B------:R-:W-:Y:S01]  /*5bd0*/  IMAD.MOV.U32 R6, RZ, RZ, R7 ;  /* 0x000000ffff067224 */ /* 0x000fe200078e0007 */
[----:B--2---:R-:W2:Y:S01]  /*5be0*/  LDCU UR6, c[0x0][0x394] ;  /* 0x00007280ff0677ac */ /* 0x004ea20008000800 */
[----:B------:R-:W-:Y:S02]  /*5bf0*/  VIADD R7, R7, 0x1 ;  /* 0x0000000107077836 */ /* 0x000fe40000000000 */
[----:B------:R-:W-:-:S03]  /*5c00*/  IMAD.MOV.U32 R9, RZ, RZ, RZ ;  /* 0x000000ffff097224 */ /* 0x000fc600078e00ff */
[----:B-1----:R-:W-:Y:S01]  /*5c10*/  ISETP.NE.AND P0, PT, R7, UR7, PT ;  /* 0x0000000707007c0c */ /* 0x002fe2000bf05270 */
[----:B--23--:R-:W-:-:S12]  /*5c20*/  IMAD R8, R8, UR6, R5 ;  /* 0x0000000608087c24 */ /* 0x00cfd8000f8e0205 */
.L_x_61:
[----:B-1----:R-:W1:Y:S01]  /*5c30*/  LDCU UR6, c[0x0][0x3a0] ;  /* 0x00007400ff0677ac */ /* 0x002e620008000800 */
[--C-:B--23--:R-:W-:Y:S02]  /*5c40*/  IMAD.IADD R10, R8, 0x1, R9.reuse ;  /* 0x00000001080a7824 */ /* 0x10cfe400078e0209 */
        /* <DEDUP_REMOVED lines=8> */
[----:B------:R-:W-:Y:S11]  /*5cd0*/  BRA.U !UP0, `(.L_x_58) ;  /* 0x0000000508d07547 */ /* 0x000ff6000b800000 */
[----:B------:R-:W-:-:S07]  /*5ce0*/  IMAD.MOV.U32 R21, RZ, RZ, RZ ;  /* 0x000000ffff157224 */ /* 0x000fce00078e00ff */
.L_x_59:
[----:B------:R-:W1:Y:S01]  /*5cf0*/  LDCU UR9, c[0x0][0x39c] ;  /* 0x00007380ff0977ac */ /* 0x000e620008000800 */
[----:B------:R-:W-:Y:S01]  /*5d00*/  IMAD R25, R3, UR4, RZ ;  /* 0x0000000403197c24 */ /* 0x000fe2000f8e02ff */
        /* <DEDUP_REMOVED lines=10> */
[----:B------:R-:W0:Y:S02]  /*5db0*/  @P2 LDC R16, c[0x0][0x394] ;  /* 0x0000e500ff102b82 */ /* 0x000e240000000800 */
[----:B0-----:R-:W-:-:S05]  /*5dc0*/  @P2 IMAD.IADD R19, R23, 0x1, R16 ;  /* 0x0000000117132824 */ /* 0x001fca00078e0210 */
[----:B------:R-:W-:-:S04]  /*5dd0*/  @P2 SHF.R.S32.HI R16, RZ, 0x1f, R19 ;  /* 0x0000001fff102819 */ /* 0x000fc80000011413 */
[----:B------:R-:W-:-:S04]  /*5de0*/  @P2 LEA.HI R16, R16, R19, RZ, 0x5 ;  /* 0x0000001310102211 */ /* 0x000fc800078f28ff */
[----:B------:R-:W-:-:S05]  /*5df0*/  @P2 SHF.R.S32.HI R17, RZ, 0x5, R16 ;  /* 0x00000005ff112819 */ /* 0x000fca0000011410 */
[----:B------:R-:W-:-:S05]  /*5e00*/  @P2 IMAD.WIDE R16, R17, 0x4, R12 ;  /* 0x0000000411102825 */ /* 0x000fca00078e020c */
[----:B------:R-:W2:Y:S01]  /*5e10*/  @P2 LDG.E R18, desc[UR10][R16.64] ;  /* 0x0000000a10122981 */ /* 0x000ea2000c1e1900 */
[----:B------:R-:W-:-:S04]  /*5e20*/  @!P2 SHF.R.S32.HI R22, RZ, 0x1f, R23 ;  /* 0x0000001fff16a819 */ /* 0x000fc80000011417 */
[----:B------:R-:W-:Y:S01]  /*5e30*/  @!P2 LEA.HI R14, R22, R23, RZ, 0x5 ;  /* 0x00000017160ea211 */ /* 0x000fe200078f28ff */
[----:B------:R-:W-:-:S03]  /*5e40*/  IMAD.MOV.U32 R22, RZ, RZ, 0x1 ;  /* 0x00000001ff167424 */ /* 0x000fc600078e00ff */
[----:B------:R-:W-:Y:S02]  /*5e50*/  @!P2 SHF.R.S32.HI R15, RZ, 0x5, R14 ;  /* 0x00000005ff0fa819 */ /* 0x000fe4000001140e */
[----:B------:R-:W-:-:S04]  /*5e60*/  @P2 SHF.L.W.U32 R19, R22, R19, RZ ;  /* 0x0000001316132219 */ /* 0x000fc80000000eff */
[----:B--2---:R-:W-:Y:S01]  /*5e70*/  @P2 LOP3.LUT R27, R18, R19, RZ, 0xfc, !PT ;  /* 0x00000013121b2212 */ /* 0x004fe200078efcff */
[----:B------:R-:W-:-:S04]  /*5e80*/  @!P2 IMAD.WIDE R18, R15, 0x4, R12 ;  /* 0x000000040f12a825 */ /* 0x000fc800078e020c */
[----:B------:R0:W-:Y:S04]  /*5e90*/  @P2 STG.E desc[UR10][R16.64], R27 ;  /* 0x0000001b10002986 */ /* 0x0001e8000c10190a */
[----:B------:R-:W2:Y:S01]  /*5ea0*/  @!P2 LDG.E R26, desc[UR10][R18.64] ;  /* 0x0000000a121aa981 */ /* 0x000ea2000c1e1900 */
[----:B------:R-:W-:-:S05]  /*5eb0*/  VIADD R14, R24, 0x1 ;  /* 0x00000001180e7836 */ /* 0x000fca0000000000 */
        /* <DEDUP_REMOVED lines=9> */
[----:B--2---:R-:W-:-:S13]  /*5f50*/  ISETP.NE.AND P2, PT, R14, 0x1, PT ;  /* 0x000000010e00780c */ /* 0x004fda0003f45270 */
[----:B0-----:R-:W0:Y:S02]  /*5f60*/  @P2 LDC R16, c[0x0][0x394] ;  /* 0x0000e500ff102b82 */ /* 0x001e240000000800 */
[----:B0-----:R-:W-:-:S05]  /*5f70*/  @P2 IMAD.IADD R27, R25, 0x1, R16 ;  /* 0x00000001191b2824 */ /* 0x001fca00078e0210 */
[----:B------:R-:W-:-:S04]  /*5f80*/  @P2 SHF.R.S32.HI R16, RZ, 0x1f, R27 ;  /* 0x0000001fff102819 */ /* 0x000fc8000001141b */
[----:B------:R-:W-:-:S04]  /*5f90*/  @P2 LEA.HI R16, R16, R27, RZ, 0x5 ;  /* 0x0000001b10102211 */ /* 0x000fc800078f28ff */
[----:B------:R-:W-:-:S05]  /*5fa0*/  @P2 SHF.R.S32.HI R17, RZ, 0x5, R16 ;  /* 0x00000005ff112819 */ /* 0x000fca0000011410 */
[----:B------:R-:W-:-:S05]  /*5fb0*/  @P2 IMAD.WIDE R16, R17, 0x4, R12 ;  /* 0x0000000411102825 */ /* 0x000fca00078e020c */
[----:B------:R-:W2:Y:S01]  /*5fc0*/  @P2 LDG.E R26, desc[UR10][R16.64] ;  /* 0x0000000a101a2981 */ /* 0x000ea2000c1e1900 */
[----:B-1----:R-:W-:Y:S02]  /*5fd0*/  @!P2 SHF.R.S32.HI R18, RZ, 0x1f, R25 ;  /* 0x0000001fff12a819 */ /* 0x002fe40000011419 */
[----:B------:R-:W-:Y:S02]  /*5fe0*/  @P2 SHF.L.W.U32 R27, R22, R27, RZ ;  /* 0x0000001b161b2219 */ /* 0x000fe40000000eff */
[----:B------:R-:W-:-:S04]  /*5ff0*/  @!P2 LEA.HI R18, R18, R25, RZ, 0x5 ;  /* 0x000000191212a211 */ /* 0x000fc800078f28ff */
[----:B------:R-:W-:-:S05]  /*6000*/  @!P2 SHF.R.S32.HI R15, RZ, 0x5, R18 ;  /* 0x00000005ff0fa819 */ /* 0x000fca0000011412 */
[----:B------:R-:W-:Y:S01]  /*6010*/  @!P2 IMAD.WIDE R14, R15, 0x4, R12 ;  /* 0x000000040f0ea825 */ /* 0x000fe200078e020c */
[----:B--2---:R-:W-:-:S05]  /*6020*/  @P2 LOP3.LUT R27, R26, R27, RZ, 0xfc, !PT ;  /* 0x0000001b1a1b2212 */ /* 0x004fca00078efcff */
[----:B------:R0:W-:Y:S04]  /*6030*/  @P2 STG.E desc[UR10][R16.64], R27 ;  /* 0x0000001b10002986 */ /* 0x0001e8000c10190a */
[----:B------:R-:W2:Y:S01]  /*6040*/  @!P2 LDG.E R26, desc[UR10][R14.64] ;  /* 0x0000000a0e1aa981 */ /* 0x000ea2000c1e1900 */
[----:B------:R-:W-:Y:S01]  /*6050*/  IMAD R19, R3, UR4, RZ ;  /* 0x0000000403137c24 */ /* 0x000fe2000f8e02ff */
[----:B------:R-:W-:Y:S01]  /*6060*/  @!P2 SHF.L.W.U32 R25, R22, R25, RZ ;  /* 0x000000191619a219 */ /* 0x000fe20000000eff */
[----:B------:R-:W-:-:S05]  /*6070*/  VIADD R18, R24, 0x2 ;  /* 0x0000000218127836 */ /* 0x000fca0000000000 */
[----:B------:R-:W-:-:S04]  /*6080*/  IADD3 R19, P3, PT, R19, R18, RZ ;  /* 0x0000001213137210 */ /* 0x000fc80007f7e0ff */
        /* <DEDUP_REMOVED lines=50> */
[----:B------:R-:W-:Y:S01]  /*63b0*/  @!P2 SHF.L.W.U32 R22, R22, R23, RZ ;  /* 0x000000171616a219 */ /* 0x000fe20000000eff */
[----:B------:R-:W-:-:S03]  /*63c0*/  VIADD R21, R21, 0x4 ;  /* 0x0000000415157836 */ /* 0x000fc60000000000 */
[----:B--2---:R-:W-:-:S05]  /*63d0*/  @!P2 LOP3.LUT R19, R19, R22, RZ, 0xfc, !PT ;  /* 0x000000161313a212 */ /* 0x004fca00078efcff */
[----:B------:R1:W-:Y:S01]  /*63e0*/  @!P2 STG.E desc[UR10][R14.64], R19 ;  /* 0x000000130e00a986 */ /* 0x0003e2000c10190a */
[----:B------:R-:W-:-:S13]  /*63f0*/  ISETP.NE.AND P2, PT, R21, UR8, PT ;  /* 0x0000000815007c0c */ /* 0x000fda000bf45270 */
[----:B-1----:R-:W-:Y:S05]  /*6400*/  @P2 BRA `(.L_x_59) ;  /* 0xfffffff800382947 */ /* 0x002fea000383ffff */
[----:B------:R-:W-:-:S07]  /*6410*/  IMAD.U32 R19, RZ, RZ, UR8 ;  /* 0x00000008ff137e24 */ /* 0x000fce000f8e00ff */
.L_x_58:
[----:B------:R-:W-:-:S09]  /*6420*/  UISETP.NE.AND UP0, UPT, UR15, URZ, UPT ;  /* 0x000000ff0f00728c */ /* 0x000fd2000bf05270 */
[----:B------:R-:W-:Y:S05]  /*6430*/  BRA.U !UP0, `(.L_x_60) ;  /* 0x0000000508547547 */ /* 0x000fea000b800000 */
[----:B------:R-:W1:Y:S01]  /*6440*/  LDCU.64 UR6, c[0x0][0x380] ;  /* 0x00007000ff0677ac */ /* 0x000e620008000a00 */
[----:B------:R-:W-:Y:S02]  /*6450*/  IMAD R17, R10, R11, R19 ;  /* 0x0000000b0a117224 */ /* 0x000fe400078e0213 */
[----:B------:R-:W-:-:S05]  /*6460*/  IMAD R18, R3, UR4, RZ ;  /* 0x0000000403127c24 */ /* 0x000fca000f8e02ff */
[----:B------:R-:W-:-:S04]  /*6470*/  IADD3 R10, P2, PT, R18, R17, RZ ;  /* 0x00000011120a7210 */ /* 0x000fc80007f5e0ff */
[----:B------:R-:W-:Y:S02]  /*6480*/  LEA.HI.X.SX32 R11, R17, RZ, 0x1, P2 ;  /* 0x000000ff110b7211 */ /* 0x000fe400010f0eff */
[----:B-1----:R-:W-:-:S04]  /*6490*/  LEA R14, P2, R10, UR6, 0x2 ;  /* 0x000000060a0e7c11 */ /* 0x002fc8000f8410ff */
        /* <DEDUP_REMOVED lines=15> */
[----:B------:R-:W-:-:S03]  /*6590*/  @P2 SHF.L.W.U32 R21, R16, R21, RZ ;  /* 0x0000001510152219 */ /* 0x000fc60000000eff */
[----:B------:R-:W-:Y:S01]  /*65a0*/  @!P2 IMAD.WIDE R14, R15, 0x4, R12 ;  /* 0x000000040f0ea825 */ /* 0x000fe200078e020c */
[----:B--2---:R-:W-:-:S05]  /*65b0*/  @P2 LOP3.LUT R21, R20, R21, RZ, 0xfc, !PT ;  /* 0x0000001514152212 */ /* 0x004fca00078efcff */
[----:B------:R1:W-:Y:S04]  /*65c0*/  @P2 STG.E desc[UR10][R10.64], R21 ;  /* 0x000000150a002986 */ /* 0x0003e8000c10190a */
[----:B------:R-:W2:Y:S01]  /*65d0*/  @!P2 LDG.E R23, desc[UR10][R14.64] ;  /* 0x0000000a0e17a981 */ /* 0x000ea2000c1e1900 */
[----:B------:R-:W-:Y:S01]  /*65e0*/  @!P2 SHF.L.W.U32 R20, R16, R19, RZ ;  /* 0x000000131014a219 */ /* 0x000fe20000000eff */
[----:B------:R-:W-:-:S03]  /*65f0*/  UISETP.NE.AND UP0, UPT, UR15, 0x1, UPT ;  /* 0x000000010f00788c */ /* 0x000fc6000bf05270 */
[----:B--2---:R-:W-:-:S05]  /*6600*/  @!P2 LOP3.LUT R23, R23, R20, RZ, 0xfc, !PT ;  /* 0x000000141717a212 */ /* 0x004fca00078efcff */
[----:B------:R1:W-:Y:S01]  /*6610*/  @!P2 STG.E desc[UR10][R14.64], R23 ;  /* 0x000000170e00a986 */ /* 0x0003e2000c10190a */
[----:B------:R-:W-:Y:S05]  /*6620*/  BRA.U !UP0, `(.L_x_60) ;  /* 0x0000000108d87547 */ /* 0x000fea000b800000 */
[----:B-1----:R-:W-:-:S05]  /*6630*/  VIADD R11, R17, 0x1 ;  /* 0x00000001110b7836 */ /* 0x002fca0000000000 */
[----:B------:R-:W-:-:S04]  /*6640*/  IADD3 R10, P2, PT, R18, R11, RZ ;  /* 0x0000000b120a7210 */ /* 0x000fc80007f5e0ff */
[----:B------:R-:W-:Y:S02]  /*6650*/  LEA.HI.X.SX32 R11, R11, RZ, 0x1, P2 ;  /* 0x000000ff0b0b7211 */ /* 0x000fe400010f0eff */
[----:B------:R-:W-:-:S04]  /*6660*/  LEA R14, P2, R10, UR6, 0x2 ;  /* 0x000000060a0e7c11 */ /* 0x000fc8000f8410ff */
[----:B------:R-:W-:-:S05]  /*6670*/  LEA.HI.X R15, R10, UR7, R11, 0x2, P2 ;  /* 0x000000070a0f7c11 */ /* 0x000fca00090f140b */
[----:B------:R-:W2:Y:S01]  /*6680*/  LDG.E R14, desc[UR10][R14.64] ;  /* 0x0000000a0e0e7981 */ /* 0x000ea2000c1e1900 */
[----:B------:R-:W-:Y:S01]  /*6690*/  VIADD R21, R19, 0x1 ;  /* 0x0000000113157836 */ /* 0x000fe20000000000 */
        /* <DEDUP_REMOVED lines=8> */
[----:B------:R-:W-:Y:S02]  /*6720*/  @!P2 SHF.R.S32.HI R22, RZ, 0x1f, R21 ;  /* 0x0000001fff16a819 */ /* 0x000fe40000011415 */
[----:B------:R-:W-:Y:S02]  /*6730*/  @P2 SHF.L.W.U32 R23, R16, R23, RZ ;  /* 0x0000001710172219 */ /* 0x000fe40000000eff */
[----:B------:R-:W-:-:S04]  /*6740*/  @!P2 LEA.HI R22, R22, R21, RZ, 0x5 ;  /* 0x000000151616a211 */ /* 0x000fc800078f28ff */
[----:B------:R-:W-:-:S05]  /*6750*/  @!P2 SHF.R.S32.HI R15, RZ, 0x5, R22 ;  /* 0x00000005ff0fa819 */ /* 0x000fca0000011416 */
[----:B------:R-:W-:Y:S01]  /*6760*/  @!P2 IMAD.WIDE R14, R15, 0x4, R12 ;  /* 0x000000040f0ea825 */ /* 0x000fe200078e020c */
[----:B--2---:R-:W-:-:S05]  /*6770*/  @P2 LOP3.LUT R23, R20, R23, RZ, 0xfc, !PT ;  /* 0x0000001714172212 */ /* 0x004fca00078efcff */
[----:B------:R2:W-:Y:S04]  /*6780*/  @P2 STG.E desc[UR10][R10.64], R23 ;  /* 0x000000170a002986 */ /* 0x0005e8000c10190a */
[----:B------:R-:W3:Y:S01]  /*6790*/  @!P2 LDG.E R20, desc[UR10][R14.64] ;  /* 0x0000000a0e14a981 */ /* 0x000ee2000c1e1900 */
[----:B------:R-:W-:Y:S01]  /*67a0*/  @!P2 SHF.L.W.U32 R21, R16, R21, RZ ;  /* 0x000000151015a219 */ /* 0x000fe20000000eff */
[----:B------:R-:W-:-:S03]  /*67b0*/  UISETP.NE.AND UP0, UPT, UR15, 0x2, UPT ;  /* 0x000000020f00788c */ /* 0x000fc6000bf05270 */
[----:B---3--:R-:W-:-:S05]  /*67c0*/  @!P2 LOP3.LUT R21, R20, R21, RZ, 0xfc, !PT ;  /* 0x000000151415a212 */ /* 0x008fca00078efcff */
[----:B------:R2:W-:Y:S01]  /*67d0*/  @!P2 STG.E desc[UR10][R14.64], R21 ;  /* 0x000000150e00a986 */ /* 0x0005e2000c10190a */
[----:B------:R-:W-:Y:S05]  /*67e0*/  BRA.U !UP0, `(.L_x_60) ;  /* 0x0000000108687547 */ /* 0x000fea000b800000 */
[----:B------:R-:W-:-:S05]  /*67f0*/  VIADD R17, R17, 0x2 ;  /* 0x0000000211117836 */ /* 0x000fca0000000000 */
[----:B------:R-:W-:-:S04]  /*6800*/  IADD3 R18, P2, PT, R18, R17, RZ ;  /* 0x0000001112127210 */ /* 0x000fc80007f5e0ff */
[----:B------:R-:W-:Y:S02]  /*6810*/  LEA.HI.X.SX32 R17, R17, RZ, 0x1, P2 ;  /* 0x000000ff11117211 */ /* 0x000fe400010f0eff */
[----:B--2---:R-:W-:-:S04]  /*6820*/  LEA R14, P2, R18, UR6, 0x2 ;  /* 0x00000006120e7c11 */ /* 0x004fc8000f8410ff */
        /* <DEDUP_REMOVED lines=18> */
[----:B------:R-:W2:Y:S01]  /*6950*/  @!P2 LDG.E R19, desc[UR10][R14.64] ;  /* 0x0000000a0e13a981 */ /* 0x000ea2000c1e1900 */
[----:B------:R-:W-:-:S04]  /*6960*/  @!P2 SHF.L.W.U32 R16, R16, R20, RZ ;  /* 0x000000141010a219 */ /* 0x000fc80000000eff */
[----:B--2---:R-:W-:-:S05]  /*6970*/  @!P2 LOP3.LUT R19, R19, R16, RZ, 0xfc, !PT ;  /* 0x000000101313a212 */ /* 0x004fca00078efcff */
[----:B------:R3:W-:Y:S02]  /*6980*/  @!P2 STG.E desc[UR10][R14.64], R19 ;  /* 0x000000130e00a986 */ /* 0x0007e4000c10190a */
.L_x_60:
[----:B------:R-:W-:Y:S05]  /*6990*/  @P1 BRA `(.L_x_61) ;  /* 0xfffffff000a41947 */ /* 0x000fea000383ffff */
[----:B------:R-:W-:Y:S05]  /*69a0*/  @P0 BRA `(.L_x_62) ;  /* 0xfffffff000800947 */ /* 0x000fea000383ffff */
[----:B------:R-:W4:Y:S01]  /*69b0*/  LDCU UR7, c[0x0][0x3a8] ;  /* 0x00007500ff0777ac */ /* 0x000f220008000800 */
[----:B------:R-:W5:Y:S01]  /*69c0*/  LDCU UR6, c[0x0][0x394] ;  /* 0x00007280ff0677ac */ /* 0x000f620008000800 */
[----:B------:R-:W0:Y:S01]  /*69d0*/  LDCU.64 UR12, c[0x0][0x3a0] ;  /* 0x00007400ff0c77ac */ /* 0x000e220008000a00 */
[----:B------:R-:W1:Y:S01]  /*69e0*/  LDCU UR16, c[0x0][0x3a0] ;  /* 0x00007400ff1077ac */ /* 0x000e620008000800 */
[----:B----4-:R-:W-:-:S04]  /*69f0*/  UISETP.NE.AND UP0, UPT, UR7, URZ, UPT ;  /* 0x000000ff0700728c */ /* 0x010fc8000bf05270 */
[----:B------:R-:W-:-:S04]  /*6a00*/  USEL UR7, URZ, 0x1, !UP0 ;  /* 0x00000001ff077887 */ /* 0x000fc8000c000000 */
[----:B-----5:R-:W-:Y:S02]  /*6a10*/  USHF.L.U32 UR7, UR6, UR7, URZ ;  /* 0x0000000706077299 */ /* 0x020fe400080006ff */
[----:B0-----:R-:W-:Y:S02]  /*6a20*/  UIADD3 UR12, UPT, UPT, UR6, -UR12, URZ ;  /* 0x8000000c060c7290 */ /* 0x001fe4000fffe0ff */
[----:B------:R-:W-:Y:S01]  /*6a30*/  UIADD3 UR7, UPT, UPT, UR7, -0x1, URZ ;  /* 0xffffffff07077890 */ /* 0x000fe2000fffe0ff */
[----:B-1----:R-:W-:-:S03]  /*6a40*/  VIADD R5, R5, UR16 ;  /* 0x0000001005057c36 */ /* 0x002fc60008000000 */
        /* <DEDUP_REMOVED lines=17> */
.L_x_2:
[----:B------:R-:W1:Y:S02]  /*6b60*/  LDC R2, c[0x0][0x3ac] ;  /* 0x0000eb00ff027b82 */ /* 0x000e640000000800 */
[----:B-1----:R-:W-:-:S13]  /*6b70*/  ISETP.GE.AND P0, PT, R2, 0x1, PT ;  /* 0x000000010200780c */ /* 0x002fda0003f06270 */
[----:B0-----:R-:W-:Y:S05]  /*6b80*/  @!P0 EXIT ;  /* 0x000000000000894d */ /* 0x001fea0003800000 */
[C---:B------:R-:W-:Y:S01]  /*6b90*/  LOP3.LUT R16, R2.reuse, 0x7, RZ, 0xc0, !PT ;  /* 0x0000000702107812 */ /* 0x040fe200078ec0ff */
[C---:B------:R-:W-:Y:S01]  /*6ba0*/  VIADD R4, R2.reuse, 0xffffffff ;  /* 0xffffffff02047836 */ /* 0x040fe20000000000 */
[C---:B------:R-:W-:Y:S01]  /*6bb0*/  LOP3.LUT R17, R2.reuse, 0x3, RZ, 0xc0, !PT ;  /* 0x0000000302117812 */ /* 0x040fe200078ec0ff */
[----:B------:R-:W0:Y:S01]  /*6bc0*/  LDCU UR6, c[0x0][0x394] ;  /* 0x00007280ff0677ac */ /* 0x000e220008000800 */
[----:B------:R-:W-:Y:S01]  /*6bd0*/  LOP3.LUT R2, R2, 0x7ffffff8, RZ, 0xc0, !PT ;  /* 0x7ffffff802027812 */ /* 0x000fe200078ec0ff */
[----:B------:R-:W-:Y:S01]  /*6be0*/  VIADD R5, R16, 0xffffffff ;  /* 0xffffffff10057836 */ /* 0x000fe20000000000 */
[----:B------:R-:W-:Y:S01]  /*6bf0*/  ISETP.GE.U32.AND P0, PT, R4, 0x7, PT ;  /* 0x000000070400780c */ /* 0x000fe20003f06070 */
[----:B------:R-:W1:Y:S03]  /*6c00*/  LDCU.64 UR8, c[0x0][0x388] ;  /* 0x00007100ff0877ac */ /* 0x000e660008000a00 */
[----:B------:R-:W-:Y:S01]  /*6c10*/  ISETP.GE.U32.AND P1, PT, R5, 0x3, PT ;  /* 0x000000030500780c */ /* 0x000fe20003f26070 */
[----:B------:R-:W-:-:S12]  /*6c20*/  UIADD3 UR4, UPT, UPT, UR4, 0x1, URZ ;  /* 0x0000000104047890 */ /* 0x000fd8000fffe0ff */
.L_x_73:
[----:B--2---:R-:W2:Y:S01]  /*6c30*/  LDCU UR5, c[0x0][0x3a8] ;  /* 0x00007500ff0577ac */ /* 0x004ea20008000800 */
[----:B---3--:R-:W3:Y:S01]  /*6c40*/  LDC R18, c[0x0][0x394] ;  /* 0x0000e500ff127b82 */ /* 0x008ee20000000800 */
[----:B------:R-:W-:Y:S01]  /*6c50*/  IMAD.MOV.U32 R19, RZ, RZ, RZ ;  /* 0x000000ffff137224 */ /* 0x000fe200078e00ff */
[----:B--2---:R-:W-:-:S04]  /*6c60*/  UISETP.NE.AND UP0, UPT, UR5, URZ, UPT ;  /* 0x000000ff0500728c */ /* 0x004fc8000bf05270 */
[----:B------:R-:W-:-:S06]  /*6c70*/  USEL UR5, URZ, 0x1, !UP0 ;  /* 0x00000001ff057887 */ /* 0x000fcc000c000000 */
[----:B---3--:R-:W-:-:S05]  /*6c80*/  SHF.L.U32 R4, R18, UR5, RZ ;  /* 0x0000000512047c19 */ /* 0x008fca00080006ff */
[----:B------:R-:W-:-:S05]  /*6c90*/  VIADD R4, R4, 0xffffffff ;  /* 0xffffffff04047836 */ /* 0x000fca0000000000 */
[----:B----4-:R-:W-:-:S04]  /*6ca0*/  SHF.R.S32.HI R5, RZ, 0x1f, R4 ;  /* 0x0000001fff057819 */ /* 0x010fc80000011404 */
[----:B------:R-:W-:-:S04]  /*6cb0*/  LEA.HI R5, R5, R4, RZ, 0x5 ;  /* 0x0000000405057211 */ /* 0x000fc800078f28ff */
[----:B------:R-:W-:-:S05]  /*6cc0*/  LEA.HI.SX32 R10, R5, 0x1, 0x1b ;  /* 0x00000001050a7811 */ /* 0x000fca00078fdaff */
[----:B------:R-:W-:-:S04]  /*6cd0*/  IMAD.SHL.U32 R4, R10, 0x2, RZ ;  /* 0x000000020a047824 */ /* 0x000fc800078e00ff */
[----:B------:R-:W-:-:S07]  /*6ce0*/  IMAD R11, R4, R3, RZ ;  /* 0x00000003040b7224 */ /* 0x000fce00078e02ff */
.L_x_72:
[----:B------:R-:W-:Y:S02]  /*6cf0*/  VIADD R19, R19, 0x1 ;  /* 0x0000000113137836 */ /* 0x000fe40000000000 */
[----:B------:R-:W-:-:S03]  /*6d00*/  IMAD.MOV.U32 R12, RZ, RZ, RZ ;  /* 0x000000ffff0c7224 */ /* 0x000fc600078e00ff */
[----:B--234-:R-:W-:-:S13]  /*6d10*/  ISETP.NE.AND P2, PT, R19, UR4, PT ;  /* 0x0000000413007c0c */ /* 0x01cfda000bf45270 */
.L_x_71:
[----:B--2---:R-:W2:Y:S01]  /*6d20*/  LDCU UR5, c[0x0][0x3a0] ;  /* 0x00007400ff0577ac */ /* 0x004ea20008000800 */
[----:B------:R-:W-:Y:S01]  /*6d30*/  IMAD.MOV.U32 R13, RZ, RZ, RZ ;  /* 0x000000ffff0d7224 */ /* 0x000fe200078e00ff */
[----:B---3--:R-:W3:Y:S01]  /*6d40*/  LDCU UR7, c[0x0][0x3a0] ;  /* 0x00007400ff0777ac */ /* 0x008ee20008000800 */
[----:B--2---:R-:W-:Y:S02]  /*6d50*/  VIADD R12, R12, UR5 ;  /* 0x000000050c0c7c36 */ /* 0x004fe40008000000 */
[----:B---34-:R-:W-:-:S05]  /*6d60*/  VIADD R5, R18, -UR7 ;  /* 0x8000000712057c36 */ /* 0x018fca0008000000 */
[----:B------:R-:W-:Y:S01]  /*6d70*/  ISETP.GT.AND P3, PT, R12, R5, PT ;  /* 0x000000050c00720c */ /* 0x000fe20003f64270 */
[----:B------:R-:W-:-:S12]  /*6d80*/  @!P0 BRA `(.L_x_66) ;  /* 0x0000000400988947 */ /* 0x000fd80003800000 */
[----:B------:R-:W-:-:S07]  /*6d90*/  IMAD.MOV.U32 R13, RZ, RZ, RZ ;  /* 0x000000ffff0d7224 */ /* 0x000fce00078e00ff */
.L_x_67:
[----:B0-----:R-:W-:-:S05]  /*6da0*/  VIADD R15, R13, UR6 ;  /* 0x000000060d0f7c36 */ /* 0x001fca0008000000 */
[----:B--2---:R-:W-:-:S04]  /*6db0*/  SHF.R.S32.HI R4, RZ, 0x1f, R15 ;  /* 0x0000001fff047819 */ /* 0x004fc8000001140f */
[----:B------:R-:W-:-:S04]  /*6dc0*/  LEA.HI R4, R4, R15, RZ, 0x5 ;  /* 0x0000000f04047211 */ /* 0x000fc800078f28ff */
[----:B------:R-:W-:-:S04]  /*6dd0*/  SHF.R.S32.HI R4, RZ, 0x5, R4 ;  /* 0x00000005ff047819 */ /* 0x000fc80000011404 */
[----:B------:R-:W-:-:S04]  /*6de0*/  IADD3 R5, P4, PT, R4, R11, RZ ;  /* 0x0000000b04057210 */ /* 0x000fc80007f9e0ff */
[----:B------:R-:W-:Y:S02]  /*6df0*/  LEA.HI.X.SX32 R4, R4, RZ, 0x1, P4 ;  /* 0x000000ff04047211 */ /* 0x000fe400020f0eff */
[----:B-1----:R-:W-:-:S04]  /*6e00*/  LEA R8, P4, R5, UR8, 0x2 ;  /* 0x0000000805087c11 */ /* 0x002fc8000f8810ff */
[----:B------:R-:W-:-:S05]  /*6e10*/  LEA.HI.X R9, R5, UR9, R4, 0x2, P4 ;  /* 0x0000000905097c11 */ /* 0x000fca000a0f1404 */
[----:B------:R-:W2:Y:S01]  /*6e20*/  LDG.E R21, desc[UR10][R8.64] ;  /* 0x0000000a08157981 */ /* 0x000ea2000c1e1900 */
[----:B------:R-:W-:Y:S02]  /*6e30*/  VIADD R7, R15, 0x1 ;  /* 0x000000010f077836 */ /* 0x000fe40000000000 */
[----:B------:R-:W-:-:S03]  /*6e40*/  IMAD.MOV.U32 R14, RZ, RZ, 0x1 ;  /* 0x00000001ff0e7424 */ /* 0x000fc600078e00ff */
[----:B------:R-:W-:Y:S02]  /*6e50*/  SHF.R.S32.HI R4, RZ, 0x1f, R7 ;  /* 0x0000001fff047819 */ /* 0x000fe40000011407 */
[----:B------:R-:W-:Y:S02]  /*6e60*/  SHF.L.W.U32 R6, R14, R15, RZ ;  /* 0x0000000f0e067219 */ /* 0x000fe40000000eff */
[----:B------:R-:W-:-:S04]  /*6e70*/  LEA.HI R4, R4, R7, RZ, 0x5 ;  /* 0x0000000704047211 */ /* 0x000fc800078f28ff */
[----:B------:R-:W-:-:S04]  /*6e80*/  SHF.R.S32.HI R4, RZ, 0x5, R4 ;  /* 0x00000005ff047819 */ /* 0x000fc80000011404 */
[----:B------:R-:W-:-:S04]  /*6e90*/  IADD3 R5, P4, PT, R4, R11, RZ ;  /* 0x0000000b04057210 */ /* 0x000fc80007f9e0ff */
[----:B------:R-:W-:Y:S02]  /*6ea0*/  LEA.HI.X.SX32 R20, R4, RZ, 0x1, P4 ;  /* 0x000000ff04147211 */ /* 0x000fe400020f0eff */
[----:B------:R-:W-:-:S04]  /*6eb0*/  LEA R4, P4, R5, UR8, 0x2 ;  /* 0x0000000805047c11 */ /* 0x000fc8000f8810ff */
[----:B------:R-:W-:Y:S02]  /*6ec0*/  LEA.HI.X R5, R5, UR9, R20, 0x2, P4 ;  /* 0x0000000905057c11 */ /* 0x000fe4000a0f1414 */
[----:B--2---:R-:W-:-:S05]  /*6ed0*/  LOP3.LUT R23, R21, R6, RZ, 0xfc, !PT ;  /* 0x0000000615177212 */ /* 0x004fca00078efcff */
[----:B------:R0:W-:Y:S04]  /*6ee0*/  STG.E desc[UR10][R8.64], R23 ;  /* 0x0000001708007986 */ /* 0x0001e8000c10190a */
[----:B------:R-:W2:Y:S01]  /*6ef0*/  LDG.E R25, desc[UR10][R4.64] ;  /* 0x0000000a04197981 */ /* 0x000ea2000c1e1900 */
[----:B------:R-:W-:Y:S01]  /*6f00*/  VIADD R21, R15, 0x2 ;  /* 0x000000020f157836 */ /* 0x000fe20000000000 */
[----:B------:R-:W-:-:S04]  /*6f10*/  SHF.L.W.U32 R20, R14, R7, RZ ;  /* 0x000000070e147219 */ /* 0x000fc80000000eff */
[----:B------:R-:W-:-:S04]  /*6f20*/  SHF.R.S32.HI R6, RZ, 0x1f, R21 ;  /* 0x0000001fff067819 */ /* 0x000fc80000011415 */
        /* <DEDUP_REMOVED lines=8> */
[----:B------:R-:W1:Y:S01]  /*6fb0*/  LDG.E R20, desc[UR10][R6.64] ;  /* 0x0000000a06147981 */ /* 0x000e62000c1e1900 */
[----:B0-----:R-:W-:Y:S01]  /*6fc0*/  VIADD R23, R15, 0x3 ;  /* 0x000000030f177836 */ /* 0x001fe20000000000 */
        /* <DEDUP_REMOVED lines=8> */
[----:B-1----:R-:W-:-:S05]  /*7050*/  LOP3.LUT R25, R20, R21, RZ, 0xfc, !PT ;  /* 0x0000001514197212 */ /* 0x002fca00078efcff */
[----:B------:R0:W-:Y:S04]  /*7060*/  STG.E desc[UR10][R6.64], R25 ;  /* 0x0000001906007986 */ /* 0x0001e8000c10190a */
[----:B------:R-:W0:Y:S01]  /*7070*/  LDG.E R20, desc[UR10][R8.64] ;  /* 0x0000000a08147981 */ /* 0x000e22000c1e1900 */
        /* <DEDUP_REMOVED lines=9> */
[----:B0-----:R-:W-:-:S05]  /*7110*/  LOP3.LUT R25, R20, R23, RZ, 0xfc, !PT ;  /* 0x0000001714197212 */ /* 0x001fca00078efcff */
        /* <DEDUP_REMOVED lines=28> */
[----:B0-----:R-:W-:-:S04]  /*72e0*/  SHF.R.S32.HI R4, RZ, 0x1f, R15 ;  /* 0x0000001fff047819 */ /* 0x001fc8000001140f */
        /* <DEDUP_REMOVED lines=8> */
[----:B-1----:R-:W3:Y:S01]  /*7370*/  LDG.E R7, desc[UR10][R4.64] ;  /* 0x0000000a04077981 */ /* 0x002ee2000c1e1900 */
[----:B------:R-:W-:Y:S01]  /*7380*/  SHF.L.W.U32 R14, R14, R15, RZ ;  /* 0x0000000f0e0e7219 */ /* 0x000fe20000000eff */
[----:B------:R-:W-:-:S05]  /*7390*/  VIADD R13, R13, 0x8 ;  /* 0x000000080d0d7836 */ /* 0x000fca0000000000 */
[----:B------:R-:W-:Y:S02]  /*73a0*/  ISETP.NE.AND P4, PT, R13, R2, PT ;  /* 0x000000020d00720c */ /* 0x000fe40003f85270 */
[----:B---3--:R-:W-:-:S05]  /*73b0*/  LOP3.LUT R7, R7, R14, RZ, 0xfc, !PT ;  /* 0x0000000e07077212 */ /* 0x008fca00078efcff */
[----:B------:R2:W-:Y:S06]  /*73c0*/  STG.E desc[UR10][R4.64], R7 ;  /* 0x0000000704007986 */ /* 0x0005ec000c10190a */
[----:B------:R-:W-:Y:S05]  /*73d0*/  @P4 BRA `(.L_x_67) ;  /* 0xfffffff800704947 */ /* 0x000fea000383ffff */
[----:B------:R-:W-:-:S07]  /*73e0*/  IMAD.MOV.U32 R13, RZ, RZ, R2 ;  /* 0x000000ffff0d7224 */ /* 0x000fce00078e0002 */
.L_x_66:
[----:B------:R-:W-:-:S13]  /*73f0*/  ISETP.NE.AND P4, PT, R16, RZ, PT ;  /* 0x000000ff1000720c */ /* 0x000fda0003f85270 */
[----:B------:R-:W-:Y:S05]  /*7400*/  @!P4 BRA `(.L_x_68) ;  /* 0x00000004009cc947 */ /* 0x000fea0003800000 */
[----:B------:R-:W-:Y:S01]  /*7410*/  ISETP.NE.AND P4, PT, R17, RZ, PT ;  /* 0x000000ff1100720c */ /* 0x000fe20003f85270 */
[----:B------:R-:W-:-:S12]  /*7420*/  @!P1 BRA `(.L_x_69) ;  /* 0x0000000000d09947 */ /* 0x000fd80003800000 */
[----:B------:R-:W3:Y:S01]  /*7430*/  LDCU UR5, c[0x0][0x394] ;  /* 0x00007280ff0577ac */ /* 0x000ee20008000800 */
[----:B------:R-:W4:Y:S01]  /*7440*/  LDCU.64 UR12, c[0x0][0x388] ;  /* 0x00007100ff0c77ac */ /* 0x000f220008000a00 */
[----:B---3--:R-:W-:-:S05]  /*7450*/  VIADD R14, R13, UR5 ;  /* 0x000000050d0e7c36 */ /* 0x008fca0008000000 */
[----:B--2---:R-:W-:-:S04]  /*7460*/  SHF.R.S32.HI R5, RZ, 0x1f, R14 ;  /* 0x0000001fff057819 */ /* 0x004fc8000001140e */
[----:B------:R-:W-:-:S04]  /*7470*/  LEA.HI R5, R5, R14, RZ, 0x5 ;  /* 0x0000000e05057211 */ /* 0x000fc800078f28ff */
[----:B------:R-:W-:-:S04]  /*7480*/  SHF.R.S32.HI R4, RZ, 0x5, R5 ;  /* 0x00000005ff047819 */ /* 0x000fc80000011405 */
[----:B------:R-:W-:-:S04]  /*7490*/  IADD3 R5, P5, PT, R4, R11, RZ ;  /* 0x0000000b04057210 */ /* 0x000fc80007fbe0ff */
[----:B------:R-:W-:Y:S02]  /*74a0*/  LEA.HI.X.SX32 R4, R4, RZ, 0x1, P5 ;  /* 0x000000ff04047211 */ /* 0x000fe400028f0eff */
[----:B----4-:R-:W-:-:S04]  /*74b0*/  LEA R8, P5, R5, UR12, 0x2 ;  /* 0x0000000c05087c11 */ /* 0x010fc8000f8a10ff */
        /* <DEDUP_REMOVED lines=14> */
[----:B------:R-:W3:Y:S01]  /*75a0*/  LDG.E R23, desc[UR10][R4.64] ;  /* 0x0000000a04177981 */ /* 0x000ee2000c1e1900 */
        /* <DEDUP_REMOVED lines=9> */
[----:B---3--:R-:W-:-:S05]  /*7640*/  LOP3.LUT R23, R23, R20, RZ, 0xfc, !PT ;  /* 0x0000001417177212 */ /* 0x008fca00078efcff */
[----:B------:R3:W-:Y:S04]  /*7650*/  STG.E desc[UR10][R4.64], R23 ;  /* 0x0000001704007986 */ /* 0x0007e8000c10190a */
[----:B--2---:R-:W2:Y:S01]  /*7660*/  LDG.E R21, desc[UR10][R6.64] ;  /* 0x0000000a06157981 */ /* 0x004ea2000c1e1900 */
        /* <DEDUP_REMOVED lines=11> */
[----:B---3--:R-:W2:Y:S01]  /*7720*/  LDG.E R5, desc[UR10][R8.64] ;  /* 0x0000000a08057981 */ /* 0x008ea2000c1e1900 */
[----:B------:R-:W-:Y:S01]  /*7730*/  SHF.L.W.U32 R14, R15, R14, RZ ;  /* 0x0000000e0f0e7219 */ /* 0x000fe20000000eff */
[----:B------:R-:W-:-:S03]  /*7740*/  VIADD R13, R13, 0x4 ;  /* 0x000000040d0d7836 */ /* 0x000fc60000000000 */
[----:B--2---:R-:W-:-:S05]  /*7750*/  LOP3.LUT R5, R5, R14, RZ, 0xfc, !PT ;  /* 0x0000000e05057212 */ /* 0x004fca00078efcff */
[----:B------:R4:W-:Y:S02]  /*7760*/  STG.E desc[UR10][R8.64], R5 ;  /* 0x0000000508007986 */ /* 0x0009e4000c10190a */
.L_x_69:
[----:B------:R-:W-:Y:S05]  /*7770*/  @!P4 BRA `(.L_x_68) ;  /* 0x0000000000c0c947 */ /* 0x000fea0003800000 */
[----:B------:R-:W3:Y:S01]  /*7780*/  LDCU UR5, c[0x0][0x3ac] ;  /* 0x00007580ff0577ac */ /* 0x000ee20008000800 */
[----:B------:R-:W-:Y:S01]  /*7790*/  ISETP.NE.AND P4, PT, R17, 0x1, PT ;  /* 0x000000011100780c */ /* 0x000fe20003f85270 */
[----:B---3--:R-:W-:-:S12]  /*77a0*/  ULOP3.LUT UP0, URZ, UR5, 0x1, URZ, 0xc0, !UPT ;  /* 0x0000000105ff7892 */ /* 0x008fd8000f80c0ff */
[----:B------:R-:W-:Y:S05]  /*77b0*/  @!P4 BRA `(.L_x_70) ;  /* 0x000000000070c947 */ /* 0x000fea0003800000 */
[----:B------:R-:W2:Y:S01]  /*77c0*/  LDCU UR5, c[0x0][0x394] ;  /* 0x00007280ff0577ac */ /* 0x000ea20008000800 */
[----:B------:R-:W3:Y:S01]  /*77d0*/  LDCU.64 UR12, c[0x0][0x388] ;  /* 0x00007100ff0c77ac */ /* 0x000ee20008000a00 */
[----:B--2-4-:R-:W-:-:S05]  /*77e0*/  VIADD R5, R13, UR5 ;  /* 0x000000050d057c36 */ /* 0x014fca0008000000 */
[----:B------:R-:W-:-:S04]  /*77f0*/  SHF.R.S32.HI R4, RZ, 0x1f, R5 ;  /* 0x0000001fff047819 */ /* 0x000fc80000011405 */
[----:B------:R-:W-:-:S04]  /*7800*/  LEA.HI R4, R4, R5, RZ, 0x5 ;  /* 0x0000000504047211 */ /* 0x000fc800078f28ff */
[----:B------:R-:W-:-:S04]  /*7810*/  SHF.R.S32.HI R4, RZ, 0x5, R4 ;  /* 0x00000005ff047819 */ /* 0x000fc80000011404 */
[----:B------:R-:W-:-:S04]  /*7820*/  IADD3 R7, P4, PT, R4, R11, RZ ;  /* 0x0000000b04077210 */ /* 0x000fc80007f9e0ff */
[----:B------:R-:W-:Y:S02]  /*7830*/  LEA.HI.X.SX32 R4, R4, RZ, 0x1, P4 ;  /* 0x000000ff04047211 */ /* 0x000fe400020f0eff */
[----:B---3--:R-:W-:-:S04]  /*7840*/  LEA R6, P4, R7, UR12, 0x2 ;  /* 0x0000000c07067c11 */ /* 0x008fc8000f8810ff */
        /* <DEDUP_REMOVED lines=15> */
[----:B------:R-:W-:Y:S01]  /*7940*/  SHF.L.W.U32 R15, R14, R15, RZ ;  /* 0x0000000f0e0f7219 */ /* 0x000fe20000000eff */
[----:B------:R-:W-:-:S03]  /*7950*/  VIADD R13, R13, 0x2 ;  /* 0x000000020d0d7836 */ /* 0x000fc60000000000 */
[----:B--2---:R-:W-:-:S05]  /*7960*/  LOP3.LUT R15, R8, R15, RZ, 0xfc, !PT ;  /* 0x0000000f080f7212 */ /* 0x004fca00078efcff */
[----:B------:R3:W-:Y:S02]  /*7970*/  STG.E desc[UR10][R4.64], R15 ;  /* 0x0000000f04007986 */ /* 0x0007e4000c10190a */
.L_x_70:
[----:B------:R-:W-:Y:S05]  /*7980*/  BRA.U !UP0, `(.L_x_68) ;  /* 0x00000001083c7547 */ /* 0x000fea000b800000 */
[----:B------:R-:W3:Y:S01]  /*7990*/  LDCU UR5, c[0x0][0x394] ;  /* 0x00007280ff0577ac */ /* 0x000ee20008000800 */
[----:B------:R-:W5:Y:S01]  /*79a0*/  LDCU.64 UR12, c[0x0][0x388] ;  /* 0x00007100ff0c77ac */ /* 0x000f620008000a00 */
[----:B---34-:R-:W-:-:S05]  /*79b0*/  VIADD R6, R13, UR5 ;  /* 0x000000050d067c36 */ /* 0x018fca0008000000 */
[----:B--2---:R-:W-:-:S04]  /*79c0*/  SHF.R.S32.HI R5, RZ, 0x1f, R6 ;  /* 0x0000001fff057819 */ /* 0x004fc80000011406 */
[----:B------:R-:W-:-:S04]  /*79d0*/  LEA.HI R5, R5, R6, RZ, 0x5 ;  /* 0x0000000605057211 */ /* 0x000fc800078f28ff */
[----:B------:R-:W-:-:S04]  /*79e0*/  SHF.R.S32.HI R4, RZ, 0x5, R5 ;  /* 0x00000005ff047819 */ /* 0x000fc80000011405 */
[----:B------:R-:W-:-:S04]  /*79f0*/  IADD3 R5, P4, PT, R4, R11, RZ ;  /* 0x0000000b04057210 */ /* 0x000fc80007f9e0ff */
[----:B------:R-:W-:Y:S02]  /*7a00*/  LEA.HI.X.SX32 R8, R4, RZ, 0x1, P4 ;  /* 0x000000ff04087211 */ /* 0x000fe400020f0eff */
[----:B-----5:R-:W-:-:S04]  /*7a10*/  LEA R4, P4, R5, UR12, 0x2 ;  /* 0x0000000c05047c11 */ /* 0x020fc8000f8810ff */
[----:B------:R-:W-:-:S05]  /*7a20*/  LEA.HI.X R5, R5, UR13, R8, 0x2, P4 ;  /* 0x0000000d05057c11 */ /* 0x000fca000a0f1408 */
[----:B------:R-:W2:Y:S01]  /*7a30*/  LDG.E R7, desc[UR10][R4.64] ;  /* 0x0000000a04077981 */ /* 0x000ea2000c1e1900 */
[----:B------:R-:W-:-:S05]  /*7a40*/  IMAD.MOV.U32 R9, RZ, RZ, 0x1 ;  /* 0x00000001ff097424 */ /* 0x000fca00078e00ff */
[----:B------:R-:W-:-:S04]  /*7a50*/  SHF.L.W.U32 R6, R9, R6, RZ ;  /* 0x0000000609067219 */ /* 0x000fc80000000eff */
[----:B--2---:R-:W-:-:S05]  /*7a60*/  LOP3.LUT R7, R7, R6, RZ, 0xfc, !PT ;  /* 0x0000000607077212 */ /* 0x004fca00078efcff */
[----:B------:R2:W-:Y:S02]  /*7a70*/  STG.E desc[UR10][R4.64], R7 ;  /* 0x0000000704007986 */ /* 0x0005e4000c10190a */
.L_x_68:
[----:B------:R-:W-:Y:S01]  /*7a80*/  IMAD.IADD R11, R10, 0x1, R11 ;  /* 0x000000010a0b7824 */ /* 0x000fe200078e020b */
[----:B------:R-:W-:Y:S06]  /*7a90*/  @!P3 BRA `(.L_x_71) ;  /* 0xfffffff000a0b947 */ /* 0x000fec000383ffff */
[----:B------:R-:W-:Y:S05]  /*7aa0*/  @P2 BRA `(.L_x_72) ;  /* 0xfffffff000902947 */ /* 0x000fea000383ffff */
[----:B------:R-:W5:Y:S01]  /*7ab0*/  LDCU UR5, c[0x0][0x390] ;  /* 0x00007200ff0577ac */ /* 0x000f620008000800 */
[----:B------:R-:W-:-:S05]  /*7ac0*/  IMAD.IADD R3, R0, 0x1, R3 ;  /* 0x0000000100037824 */ /* 0x000fca00078e0203 */
[----:B-----5:R-:W-:-:S13]  /*7ad0*/  ISETP.GE.AND P2, PT, R3, UR5, PT ;  /* 0x0000000503007c0c */ /* 0x020fda000bf46270 */
[----:B------:R-:W-:Y:S05]  /*7ae0*/  @!P2 BRA `(.L_x_73) ;  /* 0xfffffff00050a947 */ /* 0x000fea000383ffff */
[----:B01----:R-:W-:Y:S05]  /*7af0*/  EXIT ;  /* 0x000000000000794d */ /* 0x003fea0003800000 */
.L_x_1:
        /* <DEDUP_REMOVED lines=13> */
.L_x_81:
        /* <DEDUP_REMOVED lines=12> */
.L_x_80:
[----:B------:R-:W-:Y:S02]  /*7c90*/  VIADD R19, R19, 0x1 ;  /* 0x0000000113137836 */ /* 0x000fe40000000000 */
[----:B------:R-:W-:-:S03]  /*7ca0*/  IMAD.MOV.U32 R12, RZ, RZ, RZ ;  /* 0x000000ffff0c7224 */ /* 0x000fc600078e00ff */
[----:B--234-:R-:W-:-:S13]  /*7cb0*/  ISETP.NE.AND P2, PT, R19, UR4, PT ;  /* 0x0000000413007c0c */ /* 0x01cfda000bf45270 */
.L_x_79:
        /* <DEDUP_REMOVED lines=8> */
.L_x_75:
        /* <DEDUP_REMOVED lines=101> */
.L_x_74:
        /* <DEDUP_REMOVED lines=56> */
.L_x_77:
        /* <DEDUP_REMOVED lines=33> */
.L_x_78:
        /* <DEDUP_REMOVED lines=16> */
.L_x_76:
        /* <DEDUP_REMOVED lines=8> */
.L_x_0:
        /* <DEDUP_REMOVED lines=13> */
.L_x_89:
        /* <DEDUP_REMOVED lines=12> */
.L_x_88:
[----:B------:R-:W-:Y:S02]  /*8c30*/  VIADD R19, R19, 0x1 ;  /* 0x0000000113137836 */ /* 0x000fe40000000000 */
[----:B------:R-:W-:-:S03]  /*8c40*/  IMAD.MOV.U32 R12, RZ, RZ, RZ ;  /* 0x000000ffff0c7224 */ /* 0x000fc600078e00ff */
[----:B--234-:R-:W-:-:S13]  /*8c50*/  ISETP.NE.AND P2, PT, R19, UR4, PT ;  /* 0x0000000413007c0c */ /* 0x01cfda000bf45270 */
.L_x_87:
        /* <DEDUP_REMOVED lines=8> */
.L_x_83:
        /* <DEDUP_REMOVED lines=101> */
.L_x_82:
        /* <DEDUP_REMOVED lines=56> */
.L_x_85:
        /* <DEDUP_REMOVED lines=33> */
.L_x_86:
        /* <DEDUP_REMOVED lines=16> */
.L_x_84:
        /* <DEDUP_REMOVED lines=8> */
.L_x_90:
[----:B------:R-:W-:-:S00]  /*9a40*/  BRA `(.L_x_90) ;  /* 0xfffffffc00fc7947 */ /* 0x000fc0000383ffff */
[----:B------:R-:W-:-:S00]  /*9a50*/  NOP ;  /* 0x0000000000007918 */ /* 0x000fc00000000000 */
        /* <DEDUP_REMOVED lines=10> */
.L_x_96:


//--------------------- .text.prepare_encode      --------------------------
	.section	.text.prepare_encode,"ax",@progbits
	.align	128
        .global         prepare_encode
        .type           prepare_encode,@function
        .size           prepare_encode,(.L_x_97 - prepare_encode)
        .other          prepare_encode,@"STO_CUDA_ENTRY STV_DEFAULT"
prepare_encode:
.text.prepare_encode:
[----:B------:R-:W-:Y:S01]  /*0000*/  LDC R1, c[0x0][0x37c] ;  /* 0x0000df00ff017b82 */ /* 0x000fe20000000800 */
[----:B------:R-:W0:Y:S01]  /*0010*/  LDCU UR4, c[0x0][0x3a8] ;  /* 0x00007500ff0477ac */ /* 0x000e220008000800 */
[----:B------:R-:W1:Y:S06]  /*0020*/  S2R R3, SR_TID.X ;  /* 0x0000000000037919 */ /* 0x000e6c0000002100 */
[----:B------:R-:W1:Y:S01]  /*0030*/  LDC R0, c[0x0][0x360] ;  /* 0x0000d800ff007b82 */ /* 0x000e620000000800 */
[----:B------:R-:W2:Y:S01]  /*0040*/  LDCU.64 UR6, c[0x0][0x390] ;  /* 0x00007200ff0677ac */ /* 0x000ea20008000a00 */
[----:B0-----:R-:W-:-:S04]  /*0050*/  UISETP.NE.AND UP0, UPT, UR4, URZ, UPT ;  /* 0x000000ff0400728c */ /* 0x001fc8000bf05270 */
[----:B------:R-:W-:-:S04]  /*0060*/  USEL UR4, URZ, 0x1, !UP0 ;  /* 0x00000001ff047887 */ /* 0x000fc8000c000000 */
[----:B--2---:R-:W-:Y:S01]  /*0070*/  USHF.L.U32 UR4, UR7, UR4, URZ ;  /* 0x0000000407047299 */ /* 0x004fe200080006ff */
[----:B------:R-:W1:Y:S03]  /*0080*/  S2UR UR7, SR_CTAID.X ;  /* 0x00000000000779c3 */ /* 0x000e660000002500 */
[----:B------:R-:W-:-:S04]  /*0090*/  UIADD3 UR4, UPT, UPT, UR4, -0x1, URZ ;  /* 0xffffffff04047890 */ /* 0x000fc8000fffe0ff */
[----:B------:R-:W-:-:S04]  /*00a0*/  USHF.R.S32.HI UR5, URZ, 0x1f, UR4 ;  /* 0x0000001fff057899 */ /* 0x000fc80008011404 */
[----:B------:R-:W-:-:S03]  /*00b0*/  ULEA.HI UR5, UR5, UR4, URZ, 0x5 ;  /* 0x0000000405057291 */ /* 0x000fc6000f8f28ff */
[----:B------:R-:W0:Y:S01]  /*00c0*/  LDCU UR4, c[0x0][0x370] ;  /* 0x00006e00ff0477ac */ /* 0x000e220008000800 */
[----:B------:R-:W-:-:S04]  /*00d0*/  USHF.R.S32.HI UR5, URZ, 0x5, UR5 ;  /* 0x00000005ff057899 */ /* 0x000fc80008011405 */
[----:B------:R-:W-:Y:S01]  /*00e0*/  UIMAD UR5, UR5, UR6, UR6 ;  /* 0x00000006050572a4 */ /* 0x000fe2000f8e0206 */
[----:B-1----:R-:W-:-:S03]  /*00f0*/  IMAD R3, R0, UR7, R3 ;  /* 0x0000000700037c24 */ /* 0x002fc6000f8e0203 */
[----:B------:R-:W-:-:S06]  /*0100*/  USHF.L.U32 UR5, UR5, 0x1, URZ ;  /* 0x0000000105057899 */ /* 0x000fcc00080006ff */
[----:B------:R-:W-:Y:S01]  /*0110*/  ISETP.GE.AND P0, PT, R3, UR5, PT ;  /* 0x0000000503007c0c */ /* 0x000fe2000bf06270 */
[----:B0-----:R-:W-:-:S12]  /*0120*/  IMAD R0, R0, UR4, RZ ;  /* 0x0000000400007c24 */ /* 0x001fd8000f8e02ff */
[----:B------:R-:W-:Y:S05]  /*0130*/  @P0 EXIT ;  /* 0x000000000000094d */ /* 0x000fea0003800000 */
[----:B------:R-:W0:Y:S01]  /*0140*/  I2F.U32.RP R8, R0 ;  /* 0x0000000000087306 */ /* 0x000e220000209000 */
[C---:B------:R-:W-:Y:S01]  /*0150*/  IADD3 R2, PT, PT, R0.reuse, R3, RZ ;  /* 0x0000000300027210 */ /* 0x040fe20007ffe0ff */
[----:B------:R-:W-:Y:S01]  /*0160*/  IMAD.MOV R9, RZ, RZ, -R0 ;  /* 0x000000ffff097224 */ /* 0x000fe200078e0a00 */
[----:B------:R-:W-:Y:S01]  /*0170*/  ISETP.NE.U32.AND P2, PT, R0, RZ, PT ;  /* 0x000000ff0000720c */ /* 0x000fe20003f45070 */
[----:B------:R-:W1:Y:S01]  /*0180*/  LDCU.64 UR6, c[0x0][0x358] ;  /* 0x00006b00ff0677ac */ /* 0x000e620008000a00 */
[C---:B------:R-:W-:Y:S01]  /*0190*/  ISETP.GE.AND P0, PT, R2.reuse, UR5, PT ;  /* 0x0000000502007c0c */ /* 0x040fe2000bf06270 */
[----:B------:R-:W-:Y:S01]  /*01a0*/  BSSY.RECONVERGENT B0, `(.L_x_91) ;  /* 0x0000022000007945 */ /* 0x000fe20003800200 */
[----:B------:R-:W-:Y:S02]  /*01b0*/  VIMNMX R7, PT, PT, R2, UR5, !PT ;  /* 0x0000000502077c48 */ /* 0x000fe4000ffe0100 */
[----:B------:R-:W-:-:S04]  /*01c0*/  SEL R6, RZ, 0x1, P0 ;  /* 0x00000001ff067807 */ /* 0x000fc80000000000 */
[----:B------:R-:W-:Y:S01]  /*01d0*/  IADD3 R7, PT, PT, R7, -R2, -R6 ;  /* 0x8000000207077210 */ /* 0x000fe20007ffe806 */
[----:B0-----:R-:W0:Y:S02]  /*01e0*/  MUFU.RCP R8, R8 ;  /* 0x0000000800087308 */ /* 0x001e240000001000 */
[----:B0-----:R-:W-:-:S06]  /*01f0*/  VIADD R4, R8, 0xffffffe ;  /* 0x0ffffffe08047836 */ /* 0x001fcc0000000000 */
[----:B------:R0:W2:Y:S02]  /*0200*/  F2I.FTZ.U32.TRUNC.NTZ R5, R4 ;  /* 0x0000000400057305 */ /* 0x0000a4000021f000 */
[----:B0-----:R-:W-:Y:S02]  /*0210*/  IMAD.MOV.U32 R4, RZ, RZ, RZ ;  /* 0x000000ffff047224 */ /* 0x001fe400078e00ff */
[----:B--2---:R-:W-:-:S04]  /*0220*/  IMAD R9, R9, R5, RZ ;  /* 0x0000000509097224 */ /* 0x004fc800078e02ff */
[----:B------:R-:W-:-:S06]  /*0230*/  IMAD.HI.U32 R8, R5, R9, R4 ;  /* 0x0000000905087227 */ /* 0x000fcc00078e0004 */
[----:B------:R-:W-:-:S04]  /*0240*/  IMAD.HI.U32 R5, R8, R7, RZ ;  /* 0x0000000708057227 */ /* 0x000fc800078e00ff */
[----:B------:R-:W-:-:S04]  /*0250*/  IMAD.MOV R2, RZ, RZ, -R5 ;  /* 0x000000ffff027224 */ /* 0x000fc800078e0a05 */
[----:B------:R-:W-:-:S05]  /*0260*/  IMAD R7, R0, R2, R7 ;  /* 0x0000000200077224 */ /* 0x000fca00078e0207 */
[----:B------:R-:W-:-:S13]  /*0270*/  ISETP.GE.U32.AND P0, PT, R7, R0, PT ;  /* 0x000000000700720c */ /* 0x000fda0003f06070 */
[----:B------:R-:W-:Y:S01]  /*0280*/  @P0 IADD3 R7, PT, PT, -R0, R7, RZ ;  /* 0x0000000700070210 */ /* 0x000fe20007ffe1ff */
[----:B------:R-:W-:-:S03]  /*0290*/  @P0 VIADD R5, R5, 0x1 ;  /* 0x0000000105050836 */ /* 0x000fc60000000000 */
[----:B------:R-:W-:-:S13]  /*02a0*/  ISETP.GE.U32.AND P1, PT, R7, R0, PT ;  /* 0x000000000700720c */ /* 0x000fda0003f26070 */
[----:B------:R-:W-:Y:S02]  /*02b0*/  @P1 IADD3 R5, PT, PT, R5, 0x1, RZ ;  /* 0x0000000105051810 */ /* 0x000fe40007ffe0ff */
[----:B------:R-:W-:-:S05]  /*02c0*/  @!P2 LOP3.LUT R5, RZ, R0, RZ, 0x33, !PT ;  /* 0x00000000ff05a212 */ /* 0x000fca00078e33ff */
[----:B------:R-:W-:-:S05]  /*02d0*/  IMAD.IADD R2, R6, 0x1, R5 ;  /* 0x0000000106027824 */ /* 0x000fca00078e0205 */
[C---:B------:R-:W-:Y:S02]  /*02e0*/  LOP3.LUT R4, R2.reuse, 0x3, RZ, 0xc0, !PT ;  /* 0x0000000302047812 */ /* 0x040fe400078ec0ff */
[----:B------:R-:W-:Y:S02]  /*02f0*/  ISETP.GE.U32.AND P1, PT, R2, 0x3, PT ;  /* 0x000000030200780c */ /* 0x000fe40003f26070 */
[----:B------:R-:W-:-:S13]  /*0300*/  ISETP.NE.AND P0, PT, R4, 0x3, PT ;  /* 0x000000030400780c */ /* 0x000fda0003f05270 */
[----:B-1----:R-:W-:Y:S05]  /*0310*/  @!P0 BRA `(.L_x_92) ;  /* 0x0000000000288947 */ /* 0x002fea0003800000 */
[----:B------:R-:W0:Y:S01]  /*0320*/  LDC.64 R6, c[0x0][0x388] ;  /* 0x0000e200ff067b82 */ /* 0x000e220000000a00 */
[----:B------:R-:W-:-:S04]  /*0330*/  IADD3 R2, PT, PT, R2, 0x1, RZ ;  /* 0x0000000102027810 */ /* 0x000fc80007ffe0ff */
[----:B------:R-:W-:-:S05]  /*0340*/  LOP3.LUT R2, R2, 0x3, RZ, 0xc0, !PT ;  /* 0x0000000302027812 */ /* 0x000fca00078ec0ff */
[----:B------:R-:W-:-:S07]  /*0350*/  IMAD.MOV R2, RZ, RZ, -R2 ;  /* 0x000000ffff027224 */ /* 0x000fce00078e0a02 */
.L_x_93:
[----:B0-----:R-:W-:Y:S01]  /*0360*/  IMAD.WIDE R4, R3, 0x4, R6 ;  /* 0x0000000403047825 */ /* 0x001fe200078e0206 */
[----:B------:R-:W-:-:S03]  /*0370*/  IADD3 R2, PT, PT, R2, 0x1, RZ ;  /* 0x0000000102027810 */ /* 0x000fc60007ffe0ff */
[----:B------:R-:W-:Y:S01]  /*0380*/  IMAD.IADD R3, R0, 0x1, R3 ;  /* 0x0000000100037824 */ /* 0x000fe200078e0203 */
[----:B------:R1:W-:Y:S01]  /*0390*/  STG.E desc[UR6][R4.64], RZ ;  /* 0x000000ff04007986 */ /* 0x0003e2000c101906 */
[----:B------:R-:W-:-:S13]  /*03a0*/  ISETP.NE.AND P0, PT, R2, RZ, PT ;  /* 0x000000ff0200720c */ /* 0x000fda0003f05270 */
[----:B-1----:R-:W-:Y:S05]  /*03b0*/  @P0 BRA `(.L_x_93) ;  /* 0xfffffffc00e80947 */ /* 0x002fea000383ffff */
.L_x_92:
[----:B------:R-:W-:Y:S05]  /*03c0*/  BSYNC.RECONVERGENT B0 ;  /* 0x0000000000007941 */ /* 0x000fea0003800200 */
.L_x_91:
[----:B------:R-:W-:Y:S05]  /*03d0*/  @!P1 EXIT ;  /* 0x000000000000994d */ /* 0x000fea0003800000 */
[----:B------:R-:W0:Y:S02]  /*03e0*/  LDC.64 R10, c[0x0][0x388] ;  /* 0x0000e200ff0a7b82 */ /* 0x000e240000000a00 */
.L_x_94:
[----:B01----:R-:W-:Y:S01]  /*03f0*/  IMAD.WIDE R12, R3, 0x4, R10 ;  /* 0x00000004030c7825 */ /* 0x003fe200078e020a */
[----:B------:R-:W-:-:S04]  /*0400*/  LEA R3, R0, R3, 0x2 ;  /* 0x0000000300037211 */ /* 0x000fc800078e10ff */
[----:B------:R1:W-:Y:S01]  /*0410*/  STG.E desc[UR6][R12.64], RZ ;  /* 0x000000ff0c007986 */ /* 0x0003e2000c101906 */
[----:B------:R-:W-:Y:S01]  /*0420*/  IMAD.WIDE R4, R0, 0x4, R12 ;  /* 0x0000000400047825 */ /* 0x000fe200078e020c */
[----:B------:R-:W-:-:S04]  /*0430*/  ISETP.GE.AND P0, PT, R3, UR5, PT ;  /* 0x0000000503007c0c */ /* 0x000fc8000bf06270 */
[----:B------:R1:W-:Y:S01]  /*0440*/  STG.E desc[UR6][R4.64], RZ ;  /* 0x000000ff04007986 */ /* 0x0003e2000c101906 */
[----:B------:R-:W-:-:S05]  /*0450*/  IMAD.WIDE R6, R0, 0x4, R4 ;  /* 0x0000000400067825 */ /* 0x000fca00078e0204 */
[----:B------:R1:W-:Y:S01]  /*0460*/  STG.E desc[UR6][R6.64], RZ ;  /* 0x000000ff06007986 */ /* 0x0003e2000c101906 */
[----:B------:R-:W-:-:S05]  /*0470*/  IMAD.WIDE R8, R0, 0x4, R6 ;  /* 0x0000000400087825 */ /* 0x000fca00078e0206 */
[----:B------:R1:W-:Y:S01]  /*0480*/  STG.E desc[UR6][R8.64], RZ ;  /* 0x000000ff08007986 */ /* 0x0003e2000c101906 */
[----:B------:R-:W-:Y:S05]  /*0490*/  @!P0 BRA `(.L_x_94) ;  /* 0xfffffffc00d48947 */ /* 0x000fea000383ffff */
[----:B------:R-:W-:Y:S05]  /*04a0*/  EXIT ;  /* 0x000000000000794d */ /* 0x000fea0003800000 */
.L_x_95:
        /* <DEDUP_REMOVED lines=13> */
.L_x_97:


//--------------------- .nv.global.init           --------------------------
	.section	.nv.global.init,"aw",@progbits
	.align	4
.nv.global.init:
	.type		mrg32k3aM1SubSeq,@object
	.size		mrg32k3aM1SubSeq,(mrg32k3aM2SubSeq - mrg32k3aM1SubSeq)
mrg32k3aM1SubSeq:
        /*0000*/ 	.byte	0x0b, 0xcc, 0xee, 0x04, 0x73, 0x29, 0x8b, 0x6f, 0xf6, 0x53, 0x03, 0xf6, 0x23, 0xf6, 0xea, 0xda
        /* <DEDUP_REMOVED lines=125> */
	.type		mrg32k3aM2SubSeq,@object
	.size		mrg32k3aM2SubSeq,(mrg32k3aM1 - mrg32k3aM2SubSeq)
mrg32k3aM2SubSeq:
        /* <DEDUP_REMOVED lines=126> */
	.type		mrg32k3aM1,@object
	.size		mrg32k3aM1,(mrg32k3aM1Seq - mrg32k3aM1)
mrg32k3aM1:
        /* <DEDUP_REMOVED lines=144> */
	.type		mrg32k3aM1Seq,@object
	.size		mrg32k3aM1Seq,(mrg32k3aM2 - mrg32k3aM1Seq)
mrg32k3aM1Seq:
        /* <DEDUP_REMOVED lines=144> */
	.type		mrg32k3aM2,@object
	.size		mrg32k3aM2,(mrg32k3aM2Seq - mrg32k3aM2)
mrg32k3aM2:
        /* <DEDUP_REMOVED lines=144> */
	.type		mrg32k3aM2Seq,@object
	.size		mrg32k3aM2Seq,(precalc_xorwow_matrix - mrg32k3aM2Seq)
mrg32k3aM2Seq:
        /* <DEDUP_REMOVED lines=144> */
	.type		precalc_xorwow_matrix,@object
	.size		precalc_xorwow_matrix,(precalc_xorwow_offset_matrix - precalc_xorwow_matrix)
precalc_xorwow_matrix:
        /* <DEDUP_REMOVED lines=6400> */
	.type		precalc_xorwow_offset_matrix,@object
	.size		precalc_xorwow_offset_matrix,(.L_1 - precalc_xorwow_offset_matrix)
precalc_xorwow_offset_matrix:
        /* <DEDUP_REMOVED lines=6400> */
.L_1:


//--------------------- .nv.shared.reserved.0     --------------------------
	.section	.nv.shared.reserved.0,"aw",@nobits
	.weak		__nv_reservedSMEM_offset_0_alias
	.size		__nv_reservedSMEM_offset_0_alias, 0, 64
	.other		__nv_reservedSMEM_offset_0_alias,@"STO_CUDA_RESERVED_SHARED STV_DEFAULT"
__nv_reservedSMEM_offset_0_alias:
	.zero		0
	.zero		64


//--------------------- .nv.constant0.encode      --------------------------
	.section	.nv.constant0.encode,"a",@progbits
	.sectionflags	@""
	.align	4
.nv.constant0.encode:
	.zero		944


//--------------------- .nv.constant0.prepare_encode --------------------------
	.section	.nv.constant0.prepare_encode,"a",@progbits
	.sectionflags	@""
	.align	4
.nv.constant0.prepare_encode:
	.zero		944


//--------------------- SYMBOLS --------------------------

	.type		.nv.reservedSmem.offset0,@object
	.size		.nv.reservedSmem.offset0,0x4
